	.target	sm_90a

	.elftype	@"ET_EXEC"


//--------------------- .note.nv.tkinfo           --------------------------
	.section	.note.nv.tkinfo,"",@"SHT_NOTE"
	.sectionflags	@"SHF_NOTE_NV_TKINFO"
	.tkinfo
        /*0018*/ 	.word	0x00000002
        /*0030*/ 	.string	""
        /*0030*/ 	.string	"ptxas"
        /*0030*/ 	.string	"Cuda compilation tools, release 13.0, V13.0.88"
        /*0030*/ 	.string	"Build cuda_13.0.r13.0/compiler.36424714_0"
        /*0030*/ 	.string	"-v  -suppress-debug-info  -lineinfo  -arch sm_90a "



//--------------------- .note.nv.cuinfo           --------------------------
	.section	.note.nv.cuinfo,"",@"SHT_NOTE"
	.sectionflags	@"SHF_NOTE_NV_CUINFO"
        /*0018*/ 	.short	0x0002
        /*001a*/ 	.short	0x005a
        /*001c*/ 	.short	0x0082
	.zero		2


//--------------------- .nv.info                  --------------------------
	.section	.nv.info,"",@"SHT_CUDA_INFO"
	.align	4


	//----- nvinfo : EIATTR_REGCOUNT
	.align		4
        /*0000*/ 	.byte	0x04, 0x2f
        /*0002*/ 	.short	(.L_1 - .L_0)
	.align		4
.L_0:
        /*0004*/ 	.word	index@(matmul_kernel)
        /*0008*/ 	.word	0x000000ff


	//----- nvinfo : EIATTR_FRAME_SIZE
	.align		4
.L_1:
        /*000c*/ 	.byte	0x04, 0x11
        /*000e*/ 	.short	(.L_3 - .L_2)
	.align		4
.L_2:
        /*0010*/ 	.word	index@(matmul_kernel)
        /*0014*/ 	.word	0x00000000


	//----- nvinfo : EIATTR_MIN_STACK_SIZE
	.align		4
.L_3:
        /*0018*/ 	.byte	0x04, 0x12
        /*001a*/ 	.short	(.L_5 - .L_4)
	.align		4
.L_4:
        /*001c*/ 	.word	index@(matmul_kernel)
        /*0020*/ 	.word	0x00000000
.L_5:


//--------------------- .nv.compat                --------------------------
	.section	.nv.compat,"",@"SHT_CUDA_COMPAT_INFO"
	.align	4
        /*0000*/ 	.byte	0x02, 0x09, 0x01, 0x00, 0x02, 0x02, 0x04, 0x00, 0x02, 0x05, 0x05, 0x00, 0x03, 0x07, 0x01, 0x01
        /*0010*/ 	.byte	0x02, 0x03, 0x00, 0x00, 0x02, 0x06, 0x01, 0x00, 0x04, 0x0b, 0x08, 0x00, 0x00, 0x00, 0x00, 0x00
        /*0020*/ 	.byte	0x00, 0x00, 0x00, 0x00


//--------------------- .nv.info.matmul_kernel    --------------------------
	.section	.nv.info.matmul_kernel,"",@"SHT_CUDA_INFO"
	.sectionflags	@""
	.align	4


	//----- nvinfo : EIATTR_CUDA_API_VERSION
	.align		4
        /*0000*/ 	.byte	0x04, 0x37
        /*0002*/ 	.short	(.L_7 - .L_6)
.L_6:
        /*0004*/ 	.word	0x00000082


	//----- nvinfo : EIATTR_KPARAM_INFO
	.align		4
.L_7:
        /*0008*/ 	.byte	0x04, 0x17
        /*000a*/ 	.short	(.L_9 - .L_8)
.L_8:
        /*000c*/ 	.word	0x00000000
        /*0010*/ 	.short	0x000d
        /*0012*/ 	.short	0x0048
        /*0014*/ 	.byte	0x00, 0xf4, 0x21, 0x00


	//----- nvinfo : EIATTR_KPARAM_INFO
	.align		4
.L_9:
        /*0018*/ 	.byte	0x04, 0x17
        /*001a*/ 	.short	(.L_11 - .L_10)
.L_10:
        /*001c*/ 	.word	0x00000000
        /*0020*/ 	.short	0x000c
        /*0022*/ 	.short	0x0040
        /*0024*/ 	.byte	0x00, 0xf4, 0x21, 0x00


	//----- nvinfo : EIATTR_KPARAM_INFO
	.align		4
.L_11:
        /*0028*/ 	.byte	0x04, 0x17
        /*002a*/ 	.short	(.L_13 - .L_12)
.L_12:
        /*002c*/ 	.word	0x00000000
        /*0030*/ 	.short	0x000b
        /*0032*/ 	.short	0x0038
        /*0034*/ 	.byte	0x00, 0xf0, 0x11, 0x00


	//----- nvinfo : EIATTR_KPARAM_INFO
	.align		4
.L_13:
        /*0038*/ 	.byte	0x04, 0x17
        /*003a*/ 	.short	(.L_15 - .L_14)
.L_14:
        /*003c*/ 	.word	0x00000000
        /*0040*/ 	.short	0x000a
        /*0042*/ 	.short	0x0034
        /*0044*/ 	.byte	0x00, 0xf0, 0x11, 0x00


	//----- nvinfo : EIATTR_KPARAM_INFO
	.align		4
.L_15:
        /*0048*/ 	.byte	0x04, 0x17
        /*004a*/ 	.short	(.L_17 - .L_16)
.L_16:
        /*004c*/ 	.word	0x00000000
        /*0050*/ 	.short	0x0009
        /*0052*/ 	.short	0x0030
        /*0054*/ 	.byte	0x00, 0xf0, 0x11, 0x00


	//----- nvinfo : EIATTR_KPARAM_INFO
	.align		4
.L_17:
        /*0058*/ 	.byte	0x04, 0x17
        /*005a*/ 	.short	(.L_19 - .L_18)
.L_18:
        /*005c*/ 	.word	0x00000000
        /*0060*/ 	.short	0x0008
        /*0062*/ 	.short	0x002c
        /*0064*/ 	.byte	0x00, 0xf0, 0x11, 0x00


	//----- nvinfo : EIATTR_KPARAM_INFO
	.align		4
.L_19:
        /*0068*/ 	.byte	0x04, 0x17
        /*006a*/ 	.short	(.L_21 - .L_20)
.L_20:
        /*006c*/ 	.word	0x00000000
        /*0070*/ 	.short	0x0007
        /*0072*/ 	.short	0x0028
        /*0074*/ 	.byte	0x00, 0xf0, 0x11, 0x00


	//----- nvinfo : EIATTR_KPARAM_INFO
	.align		4
.L_21:
        /*0078*/ 	.byte	0x04, 0x17
        /*007a*/ 	.short	(.L_23 - .L_22)
.L_22:
        /*007c*/ 	.word	0x00000000
        /*0080*/ 	.short	0x0006
        /*0082*/ 	.short	0x0024
        /*0084*/ 	.byte	0x00, 0xf0, 0x11, 0x00


	//----- nvinfo : EIATTR_KPARAM_INFO
	.align		4
.L_23:
        /*0088*/ 	.byte	0x04, 0x17
        /*008a*/ 	.short	(.L_25 - .L_24)
.L_24:
        /*008c*/ 	.word	0x00000000
        /*0090*/ 	.short	0x0005
        /*0092*/ 	.short	0x0020
        /*0094*/ 	.byte	0x00, 0xf0, 0x11, 0x00


	//----- nvinfo : EIATTR_KPARAM_INFO
	.align		4
.L_25:
        /*0098*/ 	.byte	0x04, 0x17
        /*009a*/ 	.short	(.L_27 - .L_26)
.L_26:
        /*009c*/ 	.word	0x00000000
        /*00a0*/ 	.short	0x0004
        /*00a2*/ 	.short	0x001c
        /*00a4*/ 	.byte	0x00, 0xf0, 0x11, 0x00


	//----- nvinfo : EIATTR_KPARAM_INFO
	.align		4
.L_27:
        /*00a8*/ 	.byte	0x04, 0x17
        /*00aa*/ 	.short	(.L_29 - .L_28)
.L_28:
        /*00ac*/ 	.word	0x00000000
        /*00b0*/ 	.short	0x0003
        /*00b2*/ 	.short	0x0018
        /*00b4*/ 	.byte	0x00, 0xf0, 0x11, 0x00


	//----- nvinfo : EIATTR_KPARAM_INFO
	.align		4
.L_29:
        /*00b8*/ 	.byte	0x04, 0x17
        /*00ba*/ 	.short	(.L_31 - .L_30)
.L_30:
        /*00bc*/ 	.word	0x00000000
        /*00c0*/ 	.short	0x0002
        /*00c2*/ 	.short	0x0010
        /*00c4*/ 	.byte	0x00, 0xf4, 0x21, 0x00


	//----- nvinfo : EIATTR_KPARAM_INFO
	.align		4
.L_31:
        /*00c8*/ 	.byte	0x04, 0x17
        /*00ca*/ 	.short	(.L_33 - .L_32)
.L_32:
        /*00cc*/ 	.word	0x00000000
        /*00d0*/ 	.short	0x0001
        /*00d2*/ 	.short	0x0008
        /*00d4*/ 	.byte	0x00, 0xf4, 0x21, 0x00


	//----- nvinfo : EIATTR_KPARAM_INFO
	.align		4
.L_33:
        /*00d8*/ 	.byte	0x04, 0x17
        /*00da*/ 	.short	(.L_35 - .L_34)
.L_34:
        /*00dc*/ 	.word	0x00000000
        /*00e0*/ 	.short	0x0000
        /*00e2*/ 	.short	0x0000
        /*00e4*/ 	.byte	0x00, 0xf4, 0x21, 0x00


	//----- nvinfo : EIATTR_SPARSE_MMA_MASK
	.align		4
.L_35:
        /*00e8*/ 	.byte	0x03, 0x50
        /*00ea*/ 	.short	0x0000


	//----- nvinfo : EIATTR_MAXREG_COUNT
	.align		4
        /*00ec*/ 	.byte	0x03, 0x1b
        /*00ee*/ 	.short	0x00ff


	//----- nvinfo : EIATTR_NUM_BARRIERS
	.align		4
        /*00f0*/ 	.byte	0x02, 0x4c
        /*00f2*/ 	.byte	0x01
	.zero		1


	//----- nvinfo : EIATTR_MERCURY_ISA_VERSION
	.align		4
        /*00f4*/ 	.byte	0x03, 0x5f
        /*00f6*/ 	.short	0x0101


	//----- nvinfo : EIATTR_EXIT_INSTR_OFFSETS
	.align		4
        /*00f8*/ 	.byte	0x04, 0x1c
        /*00fa*/ 	.short	(.L_37 - .L_36)


	//   ....[0]....
.L_36:
        /*00fc*/ 	.word	0x00006960


	//   ....[1]....
        /*0100*/ 	.word	0x00006990


	//----- nvinfo : EIATTR_REQNTID
	.align		4
.L_37:
        /*0104*/ 	.byte	0x04, 0x10
        /*0106*/ 	.short	(.L_39 - .L_38)
.L_38:
        /*0108*/ 	.word	0x00000100
        /*010c*/ 	.word	0x00000001
        /*0110*/ 	.word	0x00000001


	//----- nvinfo : EIATTR_CBANK_PARAM_SIZE
	.align		4
.L_39:
        /*0114*/ 	.byte	0x03, 0x19
        /*0116*/ 	.short	0x0050


	//----- nvinfo : EIATTR_PARAM_CBANK
	.align		4
        /*0118*/ 	.byte	0x04, 0x0a
        /*011a*/ 	.short	(.L_41 - .L_40)
	.align		4
.L_40:
        /*011c*/ 	.word	index@(.nv.constant0.matmul_kernel)
        /*0120*/ 	.short	0x0210
        /*0122*/ 	.short	0x0050


	//----- nvinfo : EIATTR_SW_WAR
	.align		4
.L_41:
        /*0124*/ 	.byte	0x04, 0x36
        /*0126*/ 	.short	(.L_43 - .L_42)
.L_42:
        /*0128*/ 	.word	0x00000008
.L_43:


//--------------------- .nv.callgraph             --------------------------
	.section	.nv.callgraph,"",@"SHT_CUDA_CALLGRAPH"
	.align	4
	.sectionentsize	8
	.align		4
        /*0000*/ 	.word	0x00000000
	.align		4
        /*0004*/ 	.word	0xffffffff
	.align		4
        /*0008*/ 	.word	0x00000000
	.align		4
        /*000c*/ 	.word	0xfffffffe
	.align		4
        /*0010*/ 	.word	0x00000000
	.align		4
        /*0014*/ 	.word	0xfffffffd
	.align		4
        /*0018*/ 	.word	0x00000000
	.align		4
        /*001c*/ 	.word	0xfffffffc


//--------------------- .text.matmul_kernel       --------------------------
	.section	.text.matmul_kernel,"ax",@progbits
	.align	128
        .global         matmul_kernel
        .type           matmul_kernel,@function
        .size           matmul_kernel,(.L_x_3 - matmul_kernel)
        .other          matmul_kernel,@"STO_CUDA_ENTRY STV_DEFAULT"
matmul_kernel:
.text.matmul_kernel:
[----:B------:R-:W-:Y:S08]  /*0000*/  LDC R1, c[0x0][0x28] ;  /* 0x00000a00ff017b82 */ /* 0x000ff00000000800 */
[----:B------:R-:W0:Y:S01]  /*0010*/  LDC.64 R44, c[0x0][0x228] ;  /* 0x00008a00ff2c7b82 */ /* 0x000e220000000a00 */
[----:B------:R-:W1:Y:S01]  /*0020*/  S2R R5, SR_CTAID.X ;  /* 0x0000000000057919 */ /* 0x000e620000002500 */
[----:B------:R-:W-:Y:S01]  /*0030*/  UMOV UR4, 0x400 ;  /* 0x0000040000047882 */ /* 0x000fe20000000000 */
[----:B------:R-:W-:Y:S01]  /*0040*/  ULDC.64 UR18, c[0x0][0x208] ;  /* 0x0000820000127ab9 */ /* 0x000fe20000000a00 */
[----:B------:R-:W-:Y:S01]  /*0050*/  CS2R R32, SRZ ;  /* 0x0000000000207805 */ /* 0x000fe2000001ff00 */
[----:B------:R-:W2:Y:S01]  /*0060*/  S2R R14, SR_TID.X ;  /* 0x00000000000e7919 */ /* 0x000ea20000002100 */
[----:B------:R-:W-:-:S02]  /*0070*/  CS2R R34, SRZ ;  /* 0x0000000000227805 */ /* 0x000fc4000001ff00 */
[----:B------:R-:W-:Y:S01]  /*0080*/  CS2R R40, SRZ ;  /* 0x0000000000287805 */ /* 0x000fe2000001ff00 */
[----:B------:R-:W3:Y:S01]  /*0090*/  LDC R124, c[0x0][0x230] ;  /* 0x00008c00ff7c7b82 */ /* 0x000ee20000000800 */
[----:B------:R-:W-:Y:S02]  /*00a0*/  CS2R R42, SRZ ;  /* 0x00000000002a7805 */ /* 0x000fe4000001ff00 */
[----:B------:R-:W-:Y:S02]  /*00b0*/  CS2R R48, SRZ ;  /* 0x0000000000307805 */ /* 0x000fe4000001ff00 */
[----:B------:R-:W-:Y:S02]  /*00c0*/  CS2R R50, SRZ ;  /* 0x0000000000327805 */ /* 0x000fe4000001ff00 */
[----:B------:R-:W-:Y:S02]  /*00d0*/  CS2R R56, SRZ ;  /* 0x0000000000387805 */ /* 0x000fe4000001ff00 */
[----:B------:R-:W-:-:S02]  /*00e0*/  CS2R R58, SRZ ;  /* 0x00000000003a7805 */ /* 0x000fc4000001ff00 */
[----:B------:R-:W-:Y:S02]  /*00f0*/  CS2R R64, SRZ ;  /* 0x0000000000407805 */ /* 0x000fe4000001ff00 */
[----:B------:R-:W-:Y:S01]  /*0100*/  CS2R R66, SRZ ;  /* 0x0000000000427805 */ /* 0x000fe2000001ff00 */
[----:B------:R-:W4:Y:S01]  /*0110*/  S2UR UR16, SR_CgaCtaId ;  /* 0x00000000001079c3 */ /* 0x000f220000008800 */
[----:B------:R-:W-:Y:S02]  /*0120*/  CS2R R72, SRZ ;  /* 0x0000000000487805 */ /* 0x000fe4000001ff00 */
[----:B------:R-:W-:Y:S02]  /*0130*/  CS2R R74, SRZ ;  /* 0x00000000004a7805 */ /* 0x000fe4000001ff00 */
[----:B------:R-:W-:Y:S02]  /*0140*/  CS2R R80, SRZ ;  /* 0x0000000000507805 */ /* 0x000fe4000001ff00 */
[----:B------:R-:W-:Y:S01]  /*0150*/  CS2R R82, SRZ ;  /* 0x0000000000527805 */ /* 0x000fe2000001ff00 */
[----:B0-----:R-:W-:-:S05]  /*0160*/  VIADD R0, R45, 0x7f ;  /* 0x0000007f2d007836 */ /* 0x001fca0000000000 */
[----:B------:R-:W-:Y:S01]  /*0170*/  SHF.R.S32.HI R3, RZ, 0x1f, R0 ;  /* 0x0000001fff037819 */ /* 0x000fe20000011400 */
[----:B---3--:R-:W-:-:S03]  /*0180*/  VIADD R124, R124, 0x3f ;  /* 0x0000003f7c7c7836 */ /* 0x008fc60000000000 */
[----:B------:R-:W-:Y:S02]  /*0190*/  LEA.HI R3, R3, R0, RZ, 0x7 ;  /* 0x0000000003037211 */ /* 0x000fe400078f38ff */
[----:B-1----:R-:W-:Y:S02]  /*01a0*/  IABS R8, R5 ;  /* 0x0000000500087213 */ /* 0x002fe40000000000 */
[----:B------:R-:W-:Y:S02]  /*01b0*/  SHF.R.S32.HI R3, RZ, 0x7, R3 ;  /* 0x00000007ff037819 */ /* 0x000fe40000011403 */
[C---:B--2---:R-:W-:Y:S01]  /*01c0*/  LOP3.LUT R13, R14.reuse, 0x7f, RZ, 0xc0, !PT ;  /* 0x0000007f0e0d7812 */ /* 0x044fe200078ec0ff */
[----:B----4-:R-:W-:Y:S01]  /*01d0*/  ULEA UR16, UR16, UR4, 0x18 ;  /* 0x0000000410107291 */ /* 0x010fe2000f8ec03f */
[----:B------:R-:W-:Y:S01]  /*01e0*/  LOP3.LUT R12, R14, 0xff, RZ, 0xc0, !PT ;  /* 0x000000ff0e0c7812 */ /* 0x000fe200078ec0ff */
[----:B------:R-:W-:-:S05]  /*01f0*/  IMAD.SHL.U32 R4, R3, 0x8, RZ ;  /* 0x0000000803047824 */ /* 0x000fca00078e00ff */
[-C--:B------:R-:W-:Y:S02]  /*0200*/  IABS R7, R4.reuse ;  /* 0x0000000400077213 */ /* 0x080fe40000000000 */
[----:B------:R-:W-:Y:S02]  /*0210*/  IABS R10, R4 ;  /* 0x00000004000a7213 */ /* 0x000fe40000000000 */
[----:B------:R-:W0:Y:S08]  /*0220*/  I2F.RP R0, R7 ;  /* 0x0000000700007306 */ /* 0x000e300000209400 */
[----:B0-----:R-:W0:Y:S02]  /*0230*/  MUFU.RCP R0, R0 ;  /* 0x0000000000007308 */ /* 0x001e240000001000 */
[----:B0-----:R-:W-:-:S02]  /*0240*/  VIADD R2, R0, 0xffffffe ;  /* 0x0ffffffe00027836 */ /* 0x001fc40000000000 */
[----:B------:R-:W-:-:S04]  /*0250*/  IMAD.MOV R0, RZ, RZ, -R10 ;  /* 0x000000ffff007224 */ /* 0x000fc800078e0a0a */
[----:B------:R0:W1:Y:S02]  /*0260*/  F2I.FTZ.U32.TRUNC.NTZ R3, R2 ;  /* 0x0000000200037305 */ /* 0x000064000021f000 */
[----:B0-----:R-:W-:Y:S02]  /*0270*/  IMAD.MOV.U32 R2, RZ, RZ, RZ ;  /* 0x000000ffff027224 */ /* 0x001fe400078e00ff */
[----:B-1----:R-:W-:-:S04]  /*0280*/  IMAD.MOV R6, RZ, RZ, -R3 ;  /* 0x000000ffff067224 */ /* 0x002fc800078e0a03 */
[----:B------:R-:W-:Y:S02]  /*0290*/  IMAD R9, R6, R7, RZ ;  /* 0x0000000706097224 */ /* 0x000fe400078e02ff */
[----:B------:R-:W-:Y:S02]  /*02a0*/  IMAD.MOV.U32 R6, RZ, RZ, R8 ;  /* 0x000000ffff067224 */ /* 0x000fe400078e0008 */
[----:B------:R-:W-:-:S06]  /*02b0*/  IMAD.HI.U32 R3, R3, R9, R2 ;  /* 0x0000000903037227 */ /* 0x000fcc00078e0002 */
[----:B------:R-:W-:-:S04]  /*02c0*/  IMAD.HI.U32 R3, R3, R6, RZ ;  /* 0x0000000603037227 */ /* 0x000fc800078e00ff */
[----:B------:R-:W-:-:S05]  /*02d0*/  IMAD R0, R3, R0, R6 ;  /* 0x0000000003007224 */ /* 0x000fca00078e0206 */
[----:B------:R-:W-:-:S13]  /*02e0*/  ISETP.GT.U32.AND P1, PT, R7, R0, PT ;  /* 0x000000000700720c */ /* 0x000fda0003f24070 */
[----:B------:R-:W-:Y:S02]  /*02f0*/  @!P1 IMAD.IADD R0, R0, 0x1, -R7 ;  /* 0x0000000100009824 */ /* 0x000fe400078e0a07 */
[----:B------:R-:W-:Y:S01]  /*0300*/  @!P1 VIADD R3, R3, 0x1 ;  /* 0x0000000103039836 */ /* 0x000fe20000000000 */
[----:B------:R-:W-:Y:S02]  /*0310*/  ISETP.NE.AND P1, PT, R4, RZ, PT ;  /* 0x000000ff0400720c */ /* 0x000fe40003f25270 */
[----:B------:R-:W-:Y:S02]  /*0320*/  ISETP.GE.U32.AND P0, PT, R0, R7, PT ;  /* 0x000000070000720c */ /* 0x000fe40003f06070 */
[----:B------:R-:W-:-:S04]  /*0330*/  LOP3.LUT R0, R5, R4, RZ, 0x3c, !PT ;  /* 0x0000000405007212 */ /* 0x000fc800078e3cff */
[----:B------:R-:W-:Y:S01]  /*0340*/  ISETP.GE.AND P2, PT, R0, RZ, PT ;  /* 0x000000ff0000720c */ /* 0x000fe20003f46270 */
[----:B------:R-:W-:-:S06]  /*0350*/  VIADD R0, R44, 0x7f ;  /* 0x0000007f2c007836 */ /* 0x000fcc0000000000 */
[----:B------:R-:W-:-:S04]  /*0360*/  @P0 VIADD R3, R3, 0x1 ;  /* 0x0000000103030836 */ /* 0x000fc80000000000 */
[----:B------:R-:W-:Y:S01]  /*0370*/  IMAD.MOV.U32 R2, RZ, RZ, R3 ;  /* 0x000000ffff027224 */ /* 0x000fe200078e0003 */
[----:B------:R-:W-:-:S03]  /*0380*/  SHF.R.S32.HI R3, RZ, 0x1f, R0 ;  /* 0x0000001fff037819 */ /* 0x000fc60000011400 */
[----:B------:R-:W-:Y:S01]  /*0390*/  @!P2 IMAD.MOV R2, RZ, RZ, -R2 ;  /* 0x000000ffff02a224 */ /* 0x000fe200078e0a02 */
[----:B------:R-:W-:Y:S02]  /*03a0*/  @!P1 LOP3.LUT R2, RZ, R4, RZ, 0x33, !PT ;  /* 0x00000004ff029212 */ /* 0x000fe400078e33ff */
[----:B------:R-:W-:-:S03]  /*03b0*/  LEA.HI R3, R3, R0, RZ, 0x7 ;  /* 0x0000000003037211 */ /* 0x000fc600078f38ff */
[----:B------:R-:W-:Y:S02]  /*03c0*/  IMAD.SHL.U32 R6, R2, 0x8, RZ ;  /* 0x0000000802067824 */ /* 0x000fe400078e00ff */
[----:B------:R-:W-:-:S03]  /*03d0*/  IMAD.MOV R2, RZ, RZ, -R2 ;  /* 0x000000ffff027224 */ /* 0x000fc600078e0a02 */
[----:B------:R-:W-:Y:S01]  /*03e0*/  LEA.HI.SX32 R3, R3, -R6, 0x19 ;  /* 0x8000000603037211 */ /* 0x000fe200078fcaff */
[----:B------:R-:W-:-:S03]  /*03f0*/  IMAD R4, R4, R2, R5 ;  /* 0x0000000204047224 */ /* 0x000fc600078e0205 */
[----:B------:R-:W-:Y:S02]  /*0400*/  VIMNMX R11, R3, 0x8, PT ;  /* 0x00000008030b7848 */ /* 0x000fe40003fe0100 */
[----:B------:R-:W-:Y:S02]  /*0410*/  IABS R9, R4 ;  /* 0x0000000400097213 */ /* 0x000fe40000000000 */
[----:B------:R-:W-:-:S04]  /*0420*/  IABS R7, R11 ;  /* 0x0000000b00077213 */ /* 0x000fc80000000000 */
[----:B------:R-:W0:Y:S08]  /*0430*/  I2F.RP R0, R7 ;  /* 0x0000000700007306 */ /* 0x000e300000209400 */
[----:B0-----:R-:W0:Y:S02]  /*0440*/  MUFU.RCP R0, R0 ;  /* 0x0000000000007308 */ /* 0x001e240000001000 */
[----:B0-----:R-:W-:-:S06]  /*0450*/  VIADD R3, R0, 0xffffffe ;  /* 0x0ffffffe00037836 */ /* 0x001fcc0000000000 */
[----:B------:R-:W0:Y:S02]  /*0460*/  F2I.FTZ.U32.TRUNC.NTZ R3, R3 ;  /* 0x0000000300037305 */ /* 0x000e24000021f000 */
[----:B0-----:R-:W-:-:S04]  /*0470*/  IMAD.MOV R8, RZ, RZ, -R3 ;  /* 0x000000ffff087224 */ /* 0x001fc800078e0a03 */
[----:B------:R-:W-:Y:S01]  /*0480*/  IMAD.MOV.U32 R2, RZ, RZ, R8 ;  /* 0x000000ffff027224 */ /* 0x000fe200078e0008 */
[----:B------:R-:W-:-:S03]  /*0490*/  IABS R8, R11 ;  /* 0x0000000b00087213 */ /* 0x000fc60000000000 */
[----:B------:R-:W-:Y:S02]  /*04a0*/  IMAD R5, R2, R7, RZ ;  /* 0x0000000702057224 */ /* 0x000fe400078e02ff */
[----:B------:R-:W-:Y:S02]  /*04b0*/  IMAD.MOV.U32 R2, RZ, RZ, RZ ;  /* 0x000000ffff027224 */ /* 0x000fe400078e00ff */
[----:B------:R-:W-:Y:S02]  /*04c0*/  IMAD.MOV R0, RZ, RZ, -R8 ;  /* 0x000000ffff007224 */ /* 0x000fe400078e0a08 */
        /* <DEDUP_REMOVED lines=9> */
[----:B------:R-:W-:-:S07]  /*0560*/  ISETP.GE.AND P2, PT, R0, RZ, PT ;  /* 0x000000ff0000720c */ /* 0x000fce0003f46270 */
[----:B------:R-:W-:Y:S01]  /*0570*/  @P0 VIADD R2, R2, 0x1 ;  /* 0x0000000102020836 */ /* 0x000fe20000000000 */
[----:B------:R-:W-:-:S05]  /*0580*/  ISETP.GE.AND P0, PT, R124, 0x40, PT ;  /* 0x000000407c00780c */ /* 0x000fca0003f06270 */
[----:B------:R-:W-:Y:S01]  /*0590*/  @!P2 IMAD.MOV R2, RZ, RZ, -R2 ;  /* 0x000000ffff02a224 */ /* 0x000fe200078e0a02 */
[----:B------:R-:W-:-:S05]  /*05a0*/  @!P1 LOP3.LUT R2, RZ, R11, RZ, 0x33, !PT ;  /* 0x0000000bff029212 */ /* 0x000fca00078e33ff */
[----:B------:R-:W-:Y:S02]  /*05b0*/  IMAD.MOV R0, RZ, RZ, -R2 ;  /* 0x000000ffff007224 */ /* 0x000fe400078e0a02 */
[----:B------:R-:W-:Y:S02]  /*05c0*/  IMAD.SHL.U32 R10, R2, 0x80, RZ ;  /* 0x00000080020a7824 */ /* 0x000fe400078e00ff */
[----:B------:R-:W-:Y:S01]  /*05d0*/  IMAD R0, R11, R0, R4 ;  /* 0x000000000b007224 */ /* 0x000fe200078e0204 */
[----:B------:R-:W-:Y:S02]  /*05e0*/  SHF.R.U32.HI R11, RZ, 0x7, R14 ;  /* 0x00000007ff0b7819 */ /* 0x000fe4000001160e */
[----:B------:R-:W-:Y:S01]  /*05f0*/  CS2R R4, SRZ ;  /* 0x0000000000047805 */ /* 0x000fe2000001ff00 */
[----:B------:R-:W-:Y:S01]  /*0600*/  IMAD.IADD R0, R6, 0x1, R0 ;  /* 0x0000000106007824 */ /* 0x000fe200078e0200 */
[----:B------:R-:W-:Y:S02]  /*0610*/  CS2R R6, SRZ ;  /* 0x0000000000067805 */ /* 0x000fe4000001ff00 */
[----:B------:R-:W-:Y:S01]  /*0620*/  SGXT.U32 R11, R11, 0x1 ;  /* 0x000000010b0b781a */ /* 0x000fe20000000000 */
[----:B------:R-:W-:Y:S01]  /*0630*/  IMAD R13, R0, 0x80, R13 ;  /* 0x00000080000d7824 */ /* 0x000fe200078e020d */
[----:B------:R-:W-:Y:S06]  /*0640*/  @!P0 BRA `(.L_x_0) ;  /* 0x0000004400888947 */ /* 0x000fec0003800000 */
[----:B------:R-:W-:Y:S01]  /*0650*/  IABS R16, R44 ;  /* 0x0000002c00107213 */ /* 0x000fe20000000000 */
[----:B------:R-:W-:Y:S01]  /*0660*/  IMAD.SHL.U32 R8, R12, 0x2, RZ ;  /* 0x000000020c087824 */ /* 0x000fe200078e00ff */
[----:B------:R-:W-:Y:S01]  /*0670*/  IABS R2, R45 ;  /* 0x0000002d00027213 */ /* 0x000fe20000000000 */
[----:B------:R-:W-:Y:S01]  /*0680*/  ULDC UR4, c[0x0][0x234] ;  /* 0x00008d0000047ab9 */ /* 0x000fe20000000800 */
[----:B------:R-:W0:Y:S01]  /*0690*/  I2F.RP R3, R16 ;  /* 0x0000001000037306 */ /* 0x000e220000209400 */
[----:B------:R-:W-:Y:S01]  /*06a0*/  IABS R15, R13 ;  /* 0x0000000d000f7213 */ /* 0x000fe20000000000 */
[----:B------:R-:W-:Y:S01]  /*06b0*/  ULDC.64 UR6, c[0x0][0x210] ;  /* 0x0000840000067ab9 */ /* 0x000fe20000000a00 */
[----:B------:R-:W-:Y:S01]  /*06c0*/  LOP3.LUT P1, RZ, R14, 0x80, RZ, 0xc0, !PT ;  /* 0x000000800eff7812 */ /* 0x000fe2000782c0ff */
[----:B------:R-:W1:Y:S01]  /*06d0*/  LDC R90, c[0x0][0x23c] ;  /* 0x00008f00ff5a7b82 */ /* 0x000e620000000800 */
[----:B------:R-:W-:Y:S01]  /*06e0*/  SHF.R.U32.HI R19, RZ, 0x5, R14 ;  /* 0x00000005ff137819 */ /* 0x000fe2000001160e */
[----:B------:R-:W-:Y:S01]  /*06f0*/  UIADD3 UR5, UR16, 0x4000, URZ ;  /* 0x0000400010057890 */ /* 0x000fe2000fffe03f */
[----:B------:R-:W-:Y:S01]  /*0700*/  ISETP.GE.AND P5, PT, R13, RZ, PT ;  /* 0x000000ff0d00720c */ /* 0x000fe20003fa6270 */
[----:B------:R-:W2:Y:S01]  /*0710*/  I2F.RP R0, R2 ;  /* 0x0000000200007306 */ /* 0x000ea20000209400 */
[----:B------:R-:W-:Y:S01]  /*0720*/  ISETP.NE.AND P3, PT, R44, RZ, PT ;  /* 0x000000ff2c00720c */ /* 0x000fe20003f65270 */
[----:B------:R-:W-:Y:S01]  /*0730*/  USHF.R.U32.HI UR5, URZ, 0x4, UR5 ;  /* 0x000000043f057899 */ /* 0x000fe20008011605 */
[----:B------:R-:W-:Y:S01]  /*0740*/  R2UR UR24, R19 ;  /* 0x00000000131872ca */ /* 0x000fe200000e0000 */
[----:B------:R-:W3:Y:S01]  /*0750*/  LDC R126, c[0x0][0x238] ;  /* 0x00008e00ff7e7b82 */ /* 0x000ee20000000800 */
[C---:B------:R-:W-:Y:S01]  /*0760*/  LOP3.LUT R91, R11.reuse, 0x2a, RZ, 0xfc, !PT ;  /* 0x0000002a0b5b7812 */ /* 0x040fe200078efcff */
[----:B------:R-:W-:Y:S01]  /*0770*/  USGXT.U32 UR14, UR5, 0xe ;  /* 0x0000000e050e789a */ /* 0x000fe20008000000 */
[C---:B------:R-:W-:Y:S01]  /*0780*/  LOP3.LUT R92, R11.reuse, 0x28, RZ, 0xfc, !PT ;  /* 0x000000280b5c7812 */ /* 0x040fe200078efcff */
[----:B0-----:R-:W0:Y:S01]  /*0790*/  MUFU.RCP R3, R3 ;  /* 0x0000000300037308 */ /* 0x001e220000001000 */
[----:B------:R-:W-:-:S02]  /*07a0*/  LOP3.LUT R93, R11, 0x26, RZ, 0xfc, !PT ;  /* 0x000000260b5d7812 */ /* 0x000fc400078efcff */
[----:B------:R-:W-:Y:S02]  /*07b0*/  CS2R R76, SRZ ;  /* 0x00000000004c7805 */ /* 0x000fe4000001ff00 */
[C---:B------:R-:W-:Y:S02]  /*07c0*/  LOP3.LUT R94, R11.reuse, 0x24, RZ, 0xfc, !PT ;  /* 0x000000240b5e7812 */ /* 0x040fe400078efcff */
[----:B------:R-:W-:Y:S02]  /*07d0*/  CS2R R78, SRZ ;  /* 0x00000000004e7805 */ /* 0x000fe4000001ff00 */
[C---:B------:R-:W-:Y:S02]  /*07e0*/  LOP3.LUT R95, R11.reuse, 0x22, RZ, 0xfc, !PT ;  /* 0x000000220b5f7812 */ /* 0x040fe400078efcff */
[----:B------:R-:W-:Y:S02]  /*07f0*/  CS2R R80, SRZ ;  /* 0x0000000000507805 */ /* 0x000fe4000001ff00 */
[C---:B------:R-:W-:Y:S01]  /*0800*/  LOP3.LUT R96, R11.reuse, 0x20, RZ, 0xfc, !PT ;  /* 0x000000200b607812 */ /* 0x040fe200078efcff */
[----:B--2---:R-:W2:Y:S01]  /*0810*/  MUFU.RCP R0, R0 ;  /* 0x0000000000007308 */ /* 0x004ea20000001000 */
[----:B------:R-:W-:-:S02]  /*0820*/  LOP3.LUT R97, R11, 0x1e, RZ, 0xfc, !PT ;  /* 0x0000001e0b617812 */ /* 0x000fc400078efcff */
[----:B------:R-:W-:Y:S02]  /*0830*/  CS2R R82, SRZ ;  /* 0x0000000000527805 */ /* 0x000fe4000001ff00 */
[C---:B------:R-:W-:Y:S02]  /*0840*/  LOP3.LUT R98, R11.reuse, 0x1c, RZ, 0xfc, !PT ;  /* 0x0000001c0b627812 */ /* 0x040fe400078efcff */
[----:B------:R-:W-:Y:S02]  /*0850*/  CS2R R84, SRZ ;  /* 0x0000000000547805 */ /* 0x000fe4000001ff00 */
[C---:B------:R-:W-:Y:S02]  /*0860*/  LOP3.LUT R99, R11.reuse, 0x1a, RZ, 0xfc, !PT ;  /* 0x0000001a0b637812 */ /* 0x040fe400078efcff */
[----:B------:R-:W-:Y:S02]  /*0870*/  CS2R R86, SRZ ;  /* 0x0000000000567805 */ /* 0x000fe4000001ff00 */
[----:B------:R-:W-:Y:S01]  /*0880*/  LOP3.LUT R100, R11, 0x18, RZ, 0xfc, !PT ;  /* 0x000000180b647812 */ /* 0x000fe200078efcff */
[----:B------:R-:W-:Y:S01]  /*0890*/  ULDC UR17, c[0x0][0x230] ;  /* 0x00008c0000117ab9 */ /* 0x000fe20000000800 */
[----:B0-----:R-:W-:Y:S01]  /*08a0*/  VIADD R6, R3, 0xffffffe ;  /* 0x0ffffffe03067836 */ /* 0x001fe20000000000 */
[----:B------:R-:W-:-:S02]  /*08b0*/  SHF.R.U32.HI R3, RZ, 0x6, R14 ;  /* 0x00000006ff037819 */ /* 0x000fc4000001160e */
[----:B------:R-:W-:Y:S01]  /*08c0*/  LOP3.LUT R101, R11, 0x16, RZ, 0xfc, !PT ;  /* 0x000000160b657812 */ /* 0x000fe200078efcff */
[----:B------:R0:W4:Y:S01]  /*08d0*/  F2I.FTZ.U32.TRUNC.NTZ R7, R6 ;  /* 0x0000000600077305 */ /* 0x000122000021f000 */
[----:B------:R-:W-:Y:S01]  /*08e0*/  SGXT.U32 R3, R3, 0x2 ;  /* 0x000000020303781a */ /* 0x000fe20000000000 */
[-C--:B---3--:R-:W-:Y:S01]  /*08f0*/  IMAD R91, R91, R126.reuse, RZ ;  /* 0x0000007e5b5b7224 */ /* 0x088fe200078e02ff */
[----:B------:R-:W-:Y:S01]  /*0900*/  LOP3.LUT R102, R11, 0x14, RZ, 0xfc, !PT ;  /* 0x000000140b667812 */ /* 0x000fe200078efcff */
[----:B--2---:R-:W-:Y:S01]  /*0910*/  VIADD R4, R0, 0xffffffe ;  /* 0x0ffffffe00047836 */ /* 0x004fe20000000000 */
[----:B------:R-:W-:Y:S01]  /*0920*/  LOP3.LUT R22, R10, R3, RZ, 0xfc, !PT ;  /* 0x000000030a167212 */ /* 0x000fe200078efcff */
[-C--:B------:R-:W-:Y:S01]  /*0930*/  IMAD R92, R92, R126.reuse, RZ ;  /* 0x0000007e5c5c7224 */ /* 0x080fe200078e02ff */
[----:B------:R-:W-:Y:S01]  /*0940*/  SHF.R.S32.HI R3, RZ, 0x1f, R124 ;  /* 0x0000001fff037819 */ /* 0x000fe2000001147c */
[----:B------:R2:W3:Y:S01]  /*0950*/  F2I.FTZ.U32.TRUNC.NTZ R5, R4 ;  /* 0x0000000400057305 */ /* 0x0004e2000021f000 */
[----:B0-----:R-:W-:Y:S01]  /*0960*/  IMAD.MOV.U32 R6, RZ, RZ, RZ ;  /* 0x000000ffff067224 */ /* 0x001fe200078e00ff */
[----:B------:R-:W-:Y:S01]  /*0970*/  LOP3.LUT R18, R22, 0x7c, RZ, 0xfc, !PT ;  /* 0x0000007c16127812 */ /* 0x000fe200078efcff */
[----:B------:R-:W-:Y:S01]  /*0980*/  IMAD R93, R93, R126, RZ ;  /* 0x0000007e5d5d7224 */ /* 0x000fe200078e02ff */
[----:B------:R-:W-:Y:S01]  /*0990*/  LEA.HI R124, R3, R124, RZ, 0x6 ;  /* 0x0000007c037c7211 */ /* 0x000fe200078f30ff */
[----:B------:R-:W-:Y:S01]  /*09a0*/  IMAD R94, R94, R126, RZ ;  /* 0x0000007e5e5e7224 */ /* 0x000fe200078e02ff */
[----:B------:R-:W-:Y:S01]  /*09b0*/  IABS R17, R18 ;  /* 0x0000001200117213 */ /* 0x000fe20000000000 */
[--C-:B----4-:R-:W-:Y:S01]  /*09c0*/  IMAD.MOV R9, RZ, RZ, -R7.reuse ;  /* 0x000000ffff097224 */ /* 0x110fe200078e0a07 */
[----:B------:R-:W-:Y:S01]  /*09d0*/  LOP3.LUT R24, R22, 0x6c, RZ, 0xfc, !PT ;  /* 0x0000006c16187812 */ /* 0x000fe200078efcff */
[----:B--2---:R-:W-:Y:S01]  /*09e0*/  IMAD.MOV.U32 R4, RZ, RZ, RZ ;  /* 0x000000ffff047224 */ /* 0x004fe200078e00ff */
[----:B------:R-:W-:Y:S01]  /*09f0*/  ISETP.GE.AND P2, PT, R18, RZ, PT ;  /* 0x000000ff1200720c */ /* 0x000fe20003f46270 */
[----:B------:R-:W-:Y:S01]  /*0a00*/  IMAD R9, R9, R16, RZ ;  /* 0x0000001009097224 */ /* 0x000fe200078e02ff */
[----:B------:R-:W-:Y:S01]  /*0a10*/  IABS R21, R24 ;  /* 0x0000001800157213 */ /* 0x000fe20000000000 */
[----:B------:R-:W-:Y:S01]  /*0a20*/  IMAD R95, R95, R126, RZ ;  /* 0x0000007e5f5f7224 */ /* 0x000fe200078e02ff */
[----:B------:R-:W-:Y:S01]  /*0a30*/  LOP3.LUT R18, R22, 0x70, RZ, 0xfc, !PT ;  /* 0x0000007016127812 */ /* 0x000fe200078efcff */
[----:B------:R-:W-:Y:S01]  /*0a40*/  IMAD.HI.U32 R7, R7, R9, R6 ;  /* 0x0000000907077227 */ /* 0x000fe200078e0006 */
[----:B------:R-:W-:-:S02]  /*0a50*/  LOP3.LUT R9, R14, 0x3f, RZ, 0xc0, !PT ;  /* 0x0000003f0e097812 */ /* 0x000fc400078ec0ff */
[----:B------:R-:W-:Y:S01]  /*0a60*/  SEL R6, RZ, 0x90, !P1 ;  /* 0x00000090ff067807 */ /* 0x000fe20004800000 */
[----:B---3--:R-:W-:Y:S01]  /*0a70*/  IMAD.MOV R0, RZ, RZ, -R5 ;  /* 0x000000ffff007224 */ /* 0x008fe200078e0a05 */
[----:B------:R-:W-:Y:S01]  /*0a80*/  IABS R19, R18 ;  /* 0x0000001200137213 */ /* 0x000fe20000000000 */
[----:B------:R-:W-:Y:S01]  /*0a90*/  IMAD.HI.U32 R7, R7, R15, RZ ;  /* 0x0000000f07077227 */ /* 0x000fe200078e00ff */
[C---:B------:R-:W-:Y:S02]  /*0aa0*/  LOP3.LUT R26, R22.reuse, 0x64, RZ, 0xfc, !PT ;  /* 0x00000064161a7812 */ /* 0x040fe400078efcff */
[C---:B------:R-:W-:Y:S01]  /*0ab0*/  LOP3.LUT R28, R22.reuse, 0x60, RZ, 0xfc, !PT ;  /* 0x00000060161c7812 */ /* 0x040fe200078efcff */
[----:B------:R-:W-:Y:S01]  /*0ac0*/  IMAD.MOV R7, RZ, RZ, -R7 ;  /* 0x000000ffff077224 */ /* 0x000fe200078e0a07 */
[----:B------:R-:W-:Y:S01]  /*0ad0*/  LOP3.LUT R30, R22, 0x5c, RZ, 0xfc, !PT ;  /* 0x0000005c161e7812 */ /* 0x000fe200078efcff */
[----:B-1----:R-:W-:Y:S01]  /*0ae0*/  IMAD R89, R9, R90, RZ ;  /* 0x0000005a09597224 */ /* 0x002fe200078e02ff */
[----:B------:R-:W-:Y:S01]  /*0af0*/  IABS R23, R28 ;  /* 0x0000001c00177213 */ /* 0x000fe20000000000 */
[----:B------:R-:W-:Y:S01]  /*0b00*/  IMAD R15, R16, R7, R15 ;  /* 0x00000007100f7224 */ /* 0x000fe200078e020f */
[----:B------:R-:W-:Y:S01]  /*0b10*/  IABS R25, R30 ;  /* 0x0000001e00197213 */ /* 0x000fe20000000000 */
[----:B------:R-:W-:Y:S01]  /*0b20*/  IMAD.MOV.U32 R7, RZ, RZ, R0 ;  /* 0x000000ffff077224 */ /* 0x000fe200078e0000 */
[----:B------:R-:W-:Y:S01]  /*0b30*/  LOP3.LUT R0, R14, 0xc0, RZ, 0xc0, !PT ;  /* 0x000000c00e007812 */ /* 0x000fe200078ec0ff */
[----:B------:R-:W-:Y:S01]  /*0b40*/  IMAD R96, R96, R126, RZ ;  /* 0x0000007e60607224 */ /* 0x000fe200078e02ff */
[----:B------:R-:W-:Y:S01]  /*0b50*/  ISETP.GT.U32.AND P0, PT, R16, R15, PT ;  /* 0x0000000f1000720c */ /* 0x000fe20003f04070 */
[----:B------:R-:W-:Y:S01]  /*0b60*/  IMAD R7, R7, R2, RZ ;  /* 0x0000000207077224 */ /* 0x000fe200078e02ff */
[C---:B------:R-:W-:Y:S01]  /*0b70*/  LOP3.LUT R34, R22.reuse, 0x20, RZ, 0xfc, !PT ;  /* 0x0000002016227812 */ /* 0x040fe200078efcff */
[----:B------:R-:W-:Y:S01]  /*0b80*/  IMAD R97, R97, R126, RZ ;  /* 0x0000007e61617224 */ /* 0x000fe200078e02ff */
[----:B------:R-:W-:Y:S01]  /*0b90*/  LOP3.LUT R32, R22, 0x24, RZ, 0xfc, !PT ;  /* 0x0000002416207812 */ /* 0x000fe200078efcff */
[----:B------:R-:W-:Y:S01]  /*0ba0*/  IMAD.HI.U32 R4, R5, R7, R4 ;  /* 0x0000000705047227 */ /* 0x000fe200078e0004 */
[----:B------:R-:W-:-:S02]  /*0bb0*/  SHF.R.U32.HI R7, RZ, 0x2, R0 ;  /* 0x00000002ff077819 */ /* 0x000fc40000011600 */
[----:B------:R-:W-:Y:S01]  /*0bc0*/  LOP3.LUT R0, R22, 0x78, RZ, 0xfc, !PT ;  /* 0x0000007816007812 */ /* 0x000fe200078efcff */
[----:B------:R-:W-:Y:S01]  /*0bd0*/  IMAD.SHL.U32 R5, R9, 0x2, RZ ;  /* 0x0000000209057824 */ /* 0x000fe200078e00ff */
[----:B------:R-:W-:Y:S01]  /*0be0*/  LOP3.LUT R8, R8, R7, RZ, 0x3c, !PT ;  /* 0x0000000708087212 */ /* 0x000fe200078e3cff */
[----:B------:R-:W-:Y:S01]  /*0bf0*/  IMAD.HI.U32 R3, R4, R17, RZ ;  /* 0x0000001104037227 */ /* 0x000fe200078e00ff */
[----:B------:R-:W-:Y:S02]  /*0c00*/  ISETP.GE.AND P1, PT, R0, RZ, PT ;  /* 0x000000ff0000720c */ /* 0x000fe40003f26270 */
[----:B------:R-:W-:Y:S01]  /*0c10*/  LOP3.LUT R75, R6, R5, RZ, 0x3c, !PT ;  /* 0x00000005064b7212 */ /* 0x000fe200078e3cff */
[----:B------:R-:W-:Y:S01]  /*0c20*/  @!P0 IMAD.IADD R15, R15, 0x1, -R16 ;  /* 0x000000010f0f8824 */ /* 0x000fe200078e0a10 */
[----:B------:R-:W-:Y:S01]  /*0c30*/  IABS R5, R0 ;  /* 0x0000000000057213 */ /* 0x000fe20000000000 */
[----:B------:R-:W-:Y:S01]  /*0c40*/  IMAD.MOV R3, RZ, RZ, -R3 ;  /* 0x000000ffff037224 */ /* 0x000fe200078e0a03 */
[----:B------:R-:W-:Y:S01]  /*0c50*/  LOP3.LUT R0, R22, 0x74, RZ, 0xfc, !PT ;  /* 0x0000007416007812 */ /* 0x000fe200078efcff */
[----:B------:R-:W-:Y:S01]  /*0c60*/  IMAD.HI.U32 R7, R4, R21, RZ ;  /* 0x0000001504077227 */ /* 0x000fe200078e00ff */
[----:B------:R-:W-:-:S02]  /*0c70*/  ISETP.GT.U32.AND P0, PT, R16, R15, PT ;  /* 0x0000000f1000720c */ /* 0x000fc40003f04070 */
[----:B------:R-:W-:Y:S01]  /*0c80*/  ISETP.GE.AND P4, PT, R0, RZ, PT ;  /* 0x000000ff0000720c */ /* 0x000fe20003f86270 */
[----:B------:R-:W-:Y:S01]  /*0c90*/  IMAD R3, R2, R3, R17 ;  /* 0x0000000302037224 */ /* 0x000fe200078e0211 */
[----:B------:R-:W-:Y:S01]  /*0ca0*/  IABS R17, R0 ;  /* 0x0000000000117213 */ /* 0x000fe20000000000 */
[C---:B------:R-:W-:Y:S01]  /*0cb0*/  IMAD.HI.U32 R0, R4.reuse, R5, RZ ;  /* 0x0000000504007227 */ /* 0x040fe200078e00ff */
[----:B------:R-:W-:Y:S02]  /*0cc0*/  IABS R57, R34 ;  /* 0x0000002200397213 */ /* 0x000fe40000000000 */
[----:B------:R-:W-:Y:S01]  /*0cd0*/  IABS R55, R32 ;  /* 0x0000002000377213 */ /* 0x000fe20000000000 */
[----:B------:R-:W-:Y:S01]  /*0ce0*/  IMAD.HI.U32 R6, R4, R19, RZ ;  /* 0x0000001304067227 */ /* 0x000fe200078e00ff */
[C---:B------:R-:W-:Y:S02]  /*0cf0*/  LOP3.LUT R36, R22.reuse, 0x1c, RZ, 0xfc, !PT ;  /* 0x0000001c16247812 */ /* 0x040fe400078efcff */
[----:B------:R-:W-:Y:S01]  /*0d00*/  LOP3.LUT R38, R22, 0x18, RZ, 0xfc, !PT ;  /* 0x0000001816267812 */ /* 0x000fe200078efcff */
[----:B------:R-:W-:Y:S01]  /*0d10*/  @!P0 IMAD.IADD R15, R15, 0x1, -R16 ;  /* 0x000000010f0f8824 */ /* 0x000fe200078e0a10 */
[----:B------:R-:W-:Y:S01]  /*0d20*/  ISETP.GT.U32.AND P0, PT, R2, R3, PT ;  /* 0x000000030200720c */ /* 0x000fe20003f04070 */
[----:B------:R-:W-:Y:S01]  /*0d30*/  IMAD.MOV R16, RZ, RZ, -R0 ;  /* 0x000000ffff107224 */ /* 0x000fe200078e0a00 */
[----:B------:R-:W-:Y:S01]  /*0d40*/  IABS R59, R36 ;  /* 0x00000024003b7213 */ /* 0x000fe20000000000 */
[----:B------:R-:W-:Y:S01]  /*0d50*/  IMAD.HI.U32 R0, R4, R17, RZ ;  /* 0x0000001104007227 */ /* 0x000fe200078e00ff */
[----:B------:R-:W-:-:S02]  /*0d60*/  IABS R61, R38 ;  /* 0x00000026003d7213 */ /* 0x000fc40000000000 */
[C---:B------:R-:W-:Y:S01]  /*0d70*/  LOP3.LUT R40, R22.reuse, 0x14, RZ, 0xfc, !PT ;  /* 0x0000001416287812 */ /* 0x040fe200078efcff */
[----:B------:R-:W-:Y:S01]  /*0d80*/  IMAD.MOV R0, RZ, RZ, -R0 ;  /* 0x000000ffff007224 */ /* 0x000fe200078e0a00 */
[----:B------:R-:W-:Y:S01]  /*0d90*/  LOP3.LUT R42, R22, 0x8, RZ, 0xfc, !PT ;  /* 0x00000008162a7812 */ /* 0x000fe200078efcff */
[C---:B------:R-:W-:Y:S01]  /*0da0*/  IMAD R5, R2.reuse, R16, R5 ;  /* 0x0000001002057224 */ /* 0x040fe200078e0205 */
[----:B------:R-:W-:Y:S01]  /*0db0*/  IABS R63, R40 ;  /* 0x00000028003f7213 */ /* 0x000fe20000000000 */
[----:B------:R-:W-:Y:S01]  /*0dc0*/  IMAD.MOV R16, RZ, RZ, -R7 ;  /* 0x000000ffff107224 */ /* 0x000fe200078e0a07 */
[----:B------:R-:W-:Y:S01]  /*0dd0*/  IABS R69, R42 ;  /* 0x0000002a00457213 */ /* 0x000fe20000000000 */
[C---:B------:R-:W-:Y:S01]  /*0de0*/  IMAD R7, R2.reuse, R0, R17 ;  /* 0x0000000002077224 */ /* 0x040fe200078e0211 */
[----:B------:R-:W-:Y:S01]  /*0df0*/  IABS R73, R22 ;  /* 0x0000001600497213 */ /* 0x000fe20000000000 */
[----:B------:R-:W-:Y:S01]  /*0e00*/  IMAD.MOV.U32 R20, RZ, RZ, R15 ;  /* 0x000000ffff147224 */ /* 0x000fe200078e000f */
[----:B------:R-:W-:Y:S01]  /*0e10*/  LOP3.LUT R103, R11, 0x12, RZ, 0xfc, !PT ;  /* 0x000000120b677812 */ /* 0x000fe200078efcff */
[----:B------:R-:W-:Y:S01]  /*0e20*/  IMAD.MOV R6, RZ, RZ, -R6 ;  /* 0x000000ffff067224 */ /* 0x000fe200078e0a06 */
[C---:B------:R-:W-:Y:S01]  /*0e30*/  ISETP.GT.U32.AND P6, PT, R2.reuse, R7, PT ;  /* 0x000000070200720c */ /* 0x040fe20003fc4070 */
[----:B------:R-:W-:Y:S01]  /*0e40*/  @!P5 IMAD.MOV R20, RZ, RZ, -R20 ;  /* 0x000000ffff14d224 */ /* 0x000fe200078e0a14 */
[----:B------:R-:W-:Y:S01]  /*0e50*/  @!P3 LOP3.LUT R20, RZ, R44, RZ, 0x33, !PT ;  /* 0x0000002cff14b212 */ /* 0x000fe200078e33ff */
[--C-:B------:R-:W-:Y:S01]  /*0e60*/  @!P0 IMAD.IADD R3, R3, 0x1, -R2.reuse ;  /* 0x0000000103038824 */ /* 0x100fe200078e0a02 */
[C---:B------:R-:W-:Y:S01]  /*0e70*/  ISETP.GT.U32.AND P3, PT, R2.reuse, R5, PT ;  /* 0x000000050200720c */ /* 0x040fe20003f64070 */
[----:B------:R-:W-:Y:S01]  /*0e80*/  IMAD R15, R2, R6, R19 ;  /* 0x00000006020f7224 */ /* 0x000fe200078e0213 */
[----:B------:R-:W-:Y:S01]  /*0e90*/  LOP3.LUT R44, R22, 0x4, RZ, 0xfc, !PT ;  /* 0x00000004162c7812 */ /* 0x000fe200078efcff */
[----:B------:R-:W-:Y:S01]  /*0ea0*/  IMAD R17, R2, R16, R21 ;  /* 0x0000001002117224 */ /* 0x000fe200078e0215 */
[----:B------:R-:W-:Y:S01]  /*0eb0*/  IABS R21, R26 ;  /* 0x0000001a00157213 */ /* 0x000fe20000000000 */
[----:B------:R-:W-:Y:S01]  /*0ec0*/  IMAD R20, R20, UR4, RZ ;  /* 0x0000000414147c24 */ /* 0x000fe2000f8e02ff */
[----:B------:R-:W-:Y:S01]  /*0ed0*/  ISETP.GT.U32.AND P5, PT, R2, R3, PT ;  /* 0x000000030200720c */ /* 0x000fe20003fa4070 */
[----:B------:R-:W-:Y:S01]  /*0ee0*/  ULDC UR4, c[0x0][0x240] ;  /* 0x0000900000047ab9 */ /* 0x000fe20000000800 */
[----:B------:R-:W-:Y:S01]  /*0ef0*/  LOP3.LUT R16, R22, 0x68, RZ, 0xfc, !PT ;  /* 0x0000006816107812 */ /* 0x000fe200078efcff */
[----:B------:R-:W-:Y:S01]  /*0f00*/  @!P6 IMAD.IADD R7, R7, 0x1, -R2 ;  /* 0x000000010707e824 */ /* 0x000fe200078e0a02 */
[----:B------:R-:W-:Y:S01]  /*0f10*/  ISETP.GT.U32.AND P6, PT, R2, R15, PT ;  /* 0x0000000f0200720c */ /* 0x000fe20003fc4070 */
[----:B------:R-:W-:Y:S01]  /*0f20*/  IMAD.HI.U32 R6, R4, R21, RZ ;  /* 0x0000001504067227 */ /* 0x000fe200078e00ff */
[----:B------:R-:W-:-:S02]  /*0f30*/  IABS R19, R16 ;  /* 0x0000001000137213 */ /* 0x000fc40000000000 */
[C---:B------:R-:W-:Y:S01]  /*0f40*/  ISETP.GT.U32.AND P0, PT, R2.reuse, R7, PT ;  /* 0x000000070200720c */ /* 0x040fe20003f04070 */
[----:B------:R-:W-:Y:S01]  /*0f50*/  @!P3 IMAD.IADD R5, R5, 0x1, -R2 ;  /* 0x000000010505b824 */ /* 0x000fe200078e0a02 */
[----:B------:R-:W-:Y:S01]  /*0f60*/  IABS R71, R44 ;  /* 0x0000002c00477213 */ /* 0x000fe20000000000 */
[----:B------:R-:W-:Y:S01]  /*0f70*/  IMAD.MOV R6, RZ, RZ, -R6 ;  /* 0x000000ffff067224 */ /* 0x000fe200078e0a06 */
[----:B------:R-:W-:Y:S01]  /*0f80*/  LOP3.LUT R104, R11, 0x10, RZ, 0xfc, !PT ;  /* 0x000000100b687812 */ /* 0x000fe200078efcff */
[----:B------:R-:W-:Y:S01]  /*0f90*/  @!P5 IMAD.IADD R3, R3, 0x1, -R2 ;  /* 0x000000010303d824 */ /* 0x000fe200078e0a02 */
[C---:B------:R-:W-:Y:S01]  /*0fa0*/  ISETP.GT.U32.AND P3, PT, R2.reuse, R5, PT ;  /* 0x000000050200720c */ /* 0x040fe20003f64070 */
[C---:B------:R-:W-:Y:S01]  /*0fb0*/  IMAD R21, R2.reuse, R6, R21 ;  /* 0x0000000602157224 */ /* 0x040fe200078e0215 */
[----:B------:R-:W-:Y:S01]  /*0fc0*/  ISETP.GT.U32.AND P5, PT, R2, R17, PT ;  /* 0x000000110200720c */ /* 0x000fe20003fa4070 */
[----:B------:R-:W-:Y:S01]  /*0fd0*/  IMAD.HI.U32 R0, R4, R19, RZ ;  /* 0x0000001304007227 */ /* 0x000fe200078e00ff */
[----:B------:R-:W-:-:S02]  /*0fe0*/  LOP3.LUT R105, R11, 0xe, RZ, 0xfc, !PT ;  /* 0x0000000e0b697812 */ /* 0x000fc400078efcff */
[----:B------:R-:W-:Y:S01]  /*0ff0*/  LOP3.LUT R106, R11, 0xc, RZ, 0xfc, !PT ;  /* 0x0000000c0b6a7812 */ /* 0x000fe200078efcff */
[----:B------:R-:W-:Y:S01]  /*1000*/  @!P6 IMAD.IADD R15, R15, 0x1, -R2 ;  /* 0x000000010f0fe824 */ /* 0x000fe200078e0a02 */
[----:B------:R-:W-:Y:S01]  /*1010*/  ISETP.GT.U32.AND P6, PT, R2, R21, PT ;  /* 0x000000150200720c */ /* 0x000fe20003fc4070 */
[----:B------:R-:W-:Y:S01]  /*1020*/  IMAD.MOV R0, RZ, RZ, -R0 ;  /* 0x000000ffff007224 */ /* 0x000fe200078e0a00 */
[C---:B------:R-:W-:Y:S01]  /*1030*/  LOP3.LUT R107, R11.reuse, 0xa, RZ, 0xfc, !PT ;  /* 0x0000000a0b6b7812 */ /* 0x040fe200078efcff */
[----:B------:R-:W-:Y:S01]  /*1040*/  IMAD.HI.U32 R6, R4, R25, RZ ;  /* 0x0000001904067227 */ /* 0x000fe200078e00ff */
[C---:B------:R-:W-:Y:S02]  /*1050*/  LOP3.LUT R108, R11.reuse, 0x8, RZ, 0xfc, !PT ;  /* 0x000000080b6c7812 */ /* 0x040fe400078efcff */
[C---:B------:R-:W-:Y:S01]  /*1060*/  LOP3.LUT R109, R11.reuse, 0x6, RZ, 0xfc, !PT ;  /* 0x000000060b6d7812 */ /* 0x040fe200078efcff */
[C---:B------:R-:W-:Y:S01]  /*1070*/  IMAD R19, R2.reuse, R0, R19 ;  /* 0x0000000002137224 */ /* 0x040fe200078e0213 */
[----:B------:R-:W-:Y:S01]  /*1080*/  LOP3.LUT R110, R11, 0x4, RZ, 0xfc, !PT ;  /* 0x000000040b6e7812 */ /* 0x000fe200078efcff */
[--C-:B------:R-:W-:Y:S01]  /*1090*/  @!P3 IMAD.IADD R5, R5, 0x1, -R2.reuse ;  /* 0x000000010505b824 */ /* 0x100fe200078e0a02 */
[----:B------:R-:W-:Y:S01]  /*10a0*/  LOP3.LUT R111, R11, 0x2, RZ, 0xfc, !PT ;  /* 0x000000020b6f7812 */ /* 0x000fe200078efcff */
[----:B------:R-:W-:Y:S01]  /*10b0*/  @!P5 IMAD.IADD R17, R17, 0x1, -R2 ;  /* 0x000000011111d824 */ /* 0x000fe200078e0a02 */
[----:B------:R-:W-:Y:S01]  /*10c0*/  ISETP.GT.U32.AND P3, PT, R2, R19, PT ;  /* 0x000000130200720c */ /* 0x000fe20003f64070 */
[----:B------:R-:W-:Y:S01]  /*10d0*/  IMAD.HI.U32 R0, R4, R23, RZ ;  /* 0x0000001704007227 */ /* 0x000fe200078e00ff */
[----:B------:R-:W-:-:S02]  /*10e0*/  ISETP.GE.AND P5, PT, R24, RZ, PT ;  /* 0x000000ff1800720c */ /* 0x000fc40003fa6270 */
[----:B------:R-:W-:Y:S01]  /*10f0*/  LOP3.LUT R24, R22, 0x54, RZ, 0xfc, !PT ;  /* 0x0000005416187812 */ /* 0x000fe200078efcff */
[----:B------:R-:W-:Y:S01]  /*1100*/  @!P6 IMAD.IADD R21, R21, 0x1, -R2 ;  /* 0x000000011515e824 */ /* 0x000fe200078e0a02 */
[----:B------:R-:W-:Y:S01]  /*1110*/  ISETP.GT.U32.AND P6, PT, R2, R17, PT ;  /* 0x000000110200720c */ /* 0x000fe20003fc4070 */
[----:B------:R-:W-:Y:S01]  /*1120*/  IMAD.MOV R0, RZ, RZ, -R0 ;  /* 0x000000ffff007224 */ /* 0x000fe200078e0a00 */
[----:B------:R-:W-:Y:S01]  /*1130*/  IABS R29, R24 ;  /* 0x00000018001d7213 */ /* 0x000fe20000000000 */
[----:B------:R-:W-:Y:S01]  /*1140*/  @!P0 IMAD.IADD R7, R7, 0x1, -R2 ;  /* 0x0000000107078824 */ /* 0x000fe200078e0a02 */
[----:B------:R-:W-:Y:S01]  /*1150*/  ISETP.GE.AND P0, PT, R18, RZ, PT ;  /* 0x000000ff1200720c */ /* 0x000fe20003f06270 */
[----:B------:R-:W-:Y:S01]  /*1160*/  IMAD.MOV R6, RZ, RZ, -R6 ;  /* 0x000000ffff067224 */ /* 0x000fe200078e0a06 */
[----:B------:R-:W-:Y:S01]  /*1170*/  LOP3.LUT R18, R22, 0x58, RZ, 0xfc, !PT ;  /* 0x0000005816127812 */ /* 0x000fe200078efcff */
[C---:B------:R-:W-:Y:S01]  /*1180*/  IMAD R23, R2.reuse, R0, R23 ;  /* 0x0000000002177224 */ /* 0x040fe200078e0217 */
[----:B------:R-:W-:Y:S01]  /*1190*/  LOP3.LUT R88, R11, 0x3e, RZ, 0xfc, !PT ;  /* 0x0000003e0b587812 */ /* 0x000fe200078efcff */
[C---:B------:R-:W-:Y:S01]  /*11a0*/  IMAD R25, R2.reuse, R6, R25 ;  /* 0x0000000602197224 */ /* 0x040fe200078e0219 */
[----:B------:R-:W-:Y:S01]  /*11b0*/  IABS R27, R18 ;  /* 0x00000012001b7213 */ /* 0x000fe20000000000 */
[--C-:B------:R-:W-:Y:S01]  /*11c0*/  @!P3 IMAD.IADD R19, R19, 0x1, -R2.reuse ;  /* 0x000000011313b824 */ /* 0x100fe200078e0a02 */
[C---:B------:R-:W-:Y:S01]  /*11d0*/  ISETP.GT.U32.AND P3, PT, R2.reuse, R15, PT ;  /* 0x0000000f0200720c */ /* 0x040fe20003f64070 */
[----:B------:R-:W-:Y:S01]  /*11e0*/  @!P4 IMAD.MOV R7, RZ, RZ, -R7 ;  /* 0x000000ffff07c224 */ /* 0x000fe200078e0a07 */
[C---:B------:R-:W-:Y:S01]  /*11f0*/  ISETP.GT.U32.AND P4, PT, R2.reuse, R23, PT ;  /* 0x000000170200720c */ /* 0x040fe20003f84070 */
[----:B------:R-:W-:Y:S01]  /*1200*/  @!P6 IMAD.IADD R17, R17, 0x1, -R2 ;  /* 0x000000011111e824 */ /* 0x000fe200078e0a02 */
[----:B------:R-:W-:Y:S01]  /*1210*/  ISETP.GT.U32.AND P6, PT, R2, R25, PT ;  /* 0x000000190200720c */ /* 0x000fe20003fc4070 */
[----:B------:R-:W-:Y:S01]  /*1220*/  IMAD.HI.U32 R0, R4, R27, RZ ;  /* 0x0000001b04007227 */ /* 0x000fe200078e00ff */
[----:B------:R-:W-:-:S02]  /*1230*/  SHF.R.S32.HI R124, RZ, 0x6, R124 ;  /* 0x00000006ff7c7819 */ /* 0x000fc4000001147c */
[----:B------:R-:W-:Y:S01]  /*1240*/  LOP3.LUT R125, R8, 0x40, RZ, 0x3c, !PT ;  /* 0x00000040087d7812 */ /* 0x000fe200078e3cff */
[----:B------:R-:W-:Y:S01]  /*1250*/  @!P2 IMAD.MOV R3, RZ, RZ, -R3 ;  /* 0x000000ffff03a224 */ /* 0x000fe200078e0a03 */
[C---:B------:R-:W-:Y:S01]  /*1260*/  ISETP.GT.U32.AND P2, PT, R2.reuse, R21, PT ;  /* 0x000000150200720c */ /* 0x040fe20003f44070 */
[----:B------:R-:W-:Y:S02]  /*1270*/  IMAD.MOV R6, RZ, RZ, -R0 ;  /* 0x000000ffff067224 */ /* 0x000fe400078e0a00 */
[----:B------:R-:W-:Y:S01]  /*1280*/  @!P1 IMAD.MOV R5, RZ, RZ, -R5 ;  /* 0x000000ffff059224 */ /* 0x000fe200078e0a05 */
[----:B------:R-:W-:Y:S01]  /*1290*/  ISETP.GT.U32.AND P1, PT, R2, R19, PT ;  /* 0x000000130200720c */ /* 0x000fe20003f24070 */
[--C-:B------:R-:W-:Y:S01]  /*12a0*/  @!P3 IMAD.IADD R15, R15, 0x1, -R2.reuse ;  /* 0x000000010f0fb824 */ /* 0x100fe200078e0a02 */
[----:B------:R-:W-:Y:S01]  /*12b0*/  ISETP.GE.AND P3, PT, R16, RZ, PT ;  /* 0x000000ff1000720c */ /* 0x000fe20003f66270 */
[--C-:B------:R-:W-:Y:S01]  /*12c0*/  @!P4 IMAD.IADD R23, R23, 0x1, -R2.reuse ;  /* 0x000000011717c824 */ /* 0x100fe200078e0a02 */
[----:B------:R-:W-:Y:S01]  /*12d0*/  LOP3.LUT R16, R22, 0x50, RZ, 0xfc, !PT ;  /* 0x0000005016107812 */ /* 0x000fe200078efcff */
[----:B------:R-:W-:Y:S01]  /*12e0*/  IMAD R27, R2, R6, R27 ;  /* 0x00000006021b7224 */ /* 0x000fe200078e021b */
[----:B------:R-:W-:Y:S01]  /*12f0*/  LOP3.LUT R6, R22, 0x4c, RZ, 0xfc, !PT ;  /* 0x0000004c16067812 */ /* 0x000fe200078efcff */
[--C-:B------:R-:W-:Y:S01]  /*1300*/  @!P6 IMAD.IADD R25, R25, 0x1, -R2.reuse ;  /* 0x000000011919e824 */ /* 0x100fe200078e0a02 */
[----:B------:R-:W-:Y:S01]  /*1310*/  IABS R31, R16 ;  /* 0x00000010001f7213 */ /* 0x000fe20000000000 */
[----:B------:R-:W-:Y:S01]  /*1320*/  @!P0 IMAD.MOV R15, RZ, RZ, -R15 ;  /* 0x000000ffff0f8224 */ /* 0x000fe200078e0a0f */
[C---:B------:R-:W-:Y:S01]  /*1330*/  ISETP.GT.U32.AND P0, PT, R2.reuse, R23, PT ;  /* 0x000000170200720c */ /* 0x040fe20003f04070 */
[----:B------:R-:W-:Y:S01]  /*1340*/  @!P2 IMAD.IADD R21, R21, 0x1, -R2 ;  /* 0x000000011515a824 */ /* 0x000fe200078e0a02 */
[----:B------:R-:W-:Y:S01]  /*1350*/  ISETP.GT.U32.AND P6, PT, R2, R27, PT ;  /* 0x0000001b0200720c */ /* 0x000fe20003fc4070 */
[----:B------:R-:W-:Y:S01]  /*1360*/  IMAD.HI.U32 R0, R4, R29, RZ ;  /* 0x0000001d04007227 */ /* 0x000fe200078e00ff */
[----:B------:R-:W-:-:S02]  /*1370*/  ISETP.GE.AND P2, PT, R28, RZ, PT ;  /* 0x000000ff1c00720c */ /* 0x000fc40003f46270 */
[----:B------:R-:W-:Y:S01]  /*1380*/  IABS R33, R6 ;  /* 0x0000000600217213 */ /* 0x000fe20000000000 */
[----:B------:R-:W-:Y:S01]  /*1390*/  @!P1 IMAD.IADD R19, R19, 0x1, -R2 ;  /* 0x0000000113139824 */ /* 0x000fe200078e0a02 */
[----:B------:R-:W-:Y:S01]  /*13a0*/  ISETP.GE.AND P1, PT, R26, RZ, PT ;  /* 0x000000ff1a00720c */ /* 0x000fe20003f26270 */
[----:B------:R-:W-:Y:S01]  /*13b0*/  IMAD.MOV R0, RZ, RZ, -R0 ;  /* 0x000000ffff007224 */ /* 0x000fe200078e0a00 */
[----:B------:R-:W-:Y:S01]  /*13c0*/  ISETP.GE.AND P4, PT, R30, RZ, PT ;  /* 0x000000ff1e00720c */ /* 0x000fe20003f86270 */
[----:B------:R-:W-:Y:S01]  /*13d0*/  @!P3 IMAD.MOV R19, RZ, RZ, -R19 ;  /* 0x000000ffff13b224 */ /* 0x000fe200078e0a13 */
[----:B------:R-:W-:Y:S01]  /*13e0*/  LOP3.LUT R26, R22, 0x34, RZ, 0xfc, !PT ;  /* 0x00000034161a7812 */ /* 0x000fe200078efcff */
[----:B------:R-:W-:Y:S01]  /*13f0*/  IMAD R29, R2, R0, R29 ;  /* 0x00000000021d7224 */ /* 0x000fe200078e021d */
[----:B------:R-:W-:Y:S01]  /*1400*/  LOP3.LUT R28, R22, 0x30, RZ, 0xfc, !PT ;  /* 0x00000030161c7812 */ /* 0x000fe200078efcff */
[--C-:B------:R-:W-:Y:S01]  /*1410*/  @!P0 IMAD.IADD R23, R23, 0x1, -R2.reuse ;  /* 0x0000000117178824 */ /* 0x100fe200078e0a02 */
[----:B------:R-:W-:Y:S01]  /*1420*/  ISETP.GE.AND P0, PT, R24, RZ, PT ;  /* 0x000000ff1800720c */ /* 0x000fe20003f06270 */
[----:B------:R-:W-:Y:S01]  /*1430*/  @!P6 IMAD.IADD R27, R27, 0x1, -R2 ;  /* 0x000000011b1be824 */ /* 0x000fe200078e0a02 */
[----:B------:R-:W-:Y:S01]  /*1440*/  ISETP.GT.U32.AND P3, PT, R2, R29, PT ;  /* 0x0000001d0200720c */ /* 0x000fe20003f64070 */
[----:B------:R-:W-:Y:S01]  /*1450*/  IMAD.HI.U32 R0, R4, R31, RZ ;  /* 0x0000001f04007227 */ /* 0x000fe200078e00ff */
[----:B------:R-:W-:-:S02]  /*1460*/  ISETP.GE.AND P6, PT, R6, RZ, PT ;  /* 0x000000ff0600720c */ /* 0x000fc40003fc6270 */
[----:B------:R-:W-:Y:S01]  /*1470*/  LOP3.LUT R6, R22, 0x48, RZ, 0xfc, !PT ;  /* 0x0000004816067812 */ /* 0x000fe200078efcff */
[----:B------:R-:W-:Y:S01]  /*1480*/  @!P2 IMAD.MOV R23, RZ, RZ, -R23 ;  /* 0x000000ffff17a224 */ /* 0x000fe200078e0a17 */
[----:B------:R-:W-:Y:S01]  /*1490*/  ISETP.GT.U32.AND P2, PT, R2, R27, PT ;  /* 0x0000001b0200720c */ /* 0x000fe20003f44070 */
[----:B------:R-:W-:Y:S01]  /*14a0*/  IMAD.MOV R0, RZ, RZ, -R0 ;  /* 0x000000ffff007224 */ /* 0x000fe200078e0a00 */
[----:B------:R-:W-:Y:S01]  /*14b0*/  IABS R35, R6 ;  /* 0x0000000600237213 */ /* 0x000fe20000000000 */
[----:B------:R-:W-:Y:S01]  /*14c0*/  @!P1 IMAD.MOV R21, RZ, RZ, -R21 ;  /* 0x000000ffff159224 */ /* 0x000fe200078e0a15 */
[----:B------:R-:W-:Y:S01]  /*14d0*/  ISETP.GE.AND P1, PT, R18, RZ, PT ;  /* 0x000000ff1200720c */ /* 0x000fe20003f26270 */
[----:B------:R-:W-:Y:S01]  /*14e0*/  IMAD R31, R2, R0, R31 ;  /* 0x00000000021f7224 */ /* 0x000fe200078e021f */
[----:B------:R-:W-:Y:S01]  /*14f0*/  LOP3.LUT R18, R22, 0x40, RZ, 0xfc, !PT ;  /* 0x0000004016127812 */ /* 0x000fe200078efcff */
[----:B------:R-:W-:Y:S01]  /*1500*/  IMAD.HI.U32 R0, R4, R33, RZ ;  /* 0x0000002104007227 */ /* 0x000fe200078e00ff */
[----:B------:R-:W-:-:S02]  /*1510*/  LOP3.LUT R24, R22, 0x3c, RZ, 0xfc, !PT ;  /* 0x0000003c16187812 */ /* 0x000fc400078efcff */
[----:B------:R-:W-:Y:S01]  /*1520*/  IABS R39, R18 ;  /* 0x0000001200277213 */ /* 0x000fe20000000000 */
[----:B------:R-:W-:Y:S01]  /*1530*/  IMAD.MOV R0, RZ, RZ, -R0 ;  /* 0x000000ffff007224 */ /* 0x000fe200078e0a00 */
[----:B------:R-:W-:Y:S01]  /*1540*/  IABS R41, R24 ;  /* 0x0000001800297213 */ /* 0x000fe20000000000 */
[--C-:B------:R-:W-:Y:S01]  /*1550*/  @!P2 IMAD.IADD R27, R27, 0x1, -R2.reuse ;  /* 0x000000011b1ba824 */ /* 0x100fe200078e0a02 */
[C---:B------:R-:W-:Y:S01]  /*1560*/  ISETP.GT.U32.AND P2, PT, R2.reuse, R31, PT ;  /* 0x0000001f0200720c */ /* 0x040fe20003f44070 */
[C---:B------:R-:W-:Y:S01]  /*1570*/  IMAD R33, R2.reuse, R0, R33 ;  /* 0x0000000002217224 */ /* 0x040fe200078e0221 */
[----:B------:R-:W-:Y:S01]  /*1580*/  IABS R47, R26 ;  /* 0x0000001a002f7213 */ /* 0x000fe20000000000 */
[----:B------:R-:W-:Y:S01]  /*1590*/  @!P5 IMAD.MOV R17, RZ, RZ, -R17 ;  /* 0x000000ffff11d224 */ /* 0x000fe200078e0a11 */
[C---:B------:R-:W-:Y:S01]  /*15a0*/  ISETP.GT.U32.AND P5, PT, R2.reuse, R25, PT ;  /* 0x000000190200720c */ /* 0x040fe20003fa4070 */
[----:B------:R-:W-:Y:S01]  /*15b0*/  @!P3 IMAD.IADD R29, R29, 0x1, -R2 ;  /* 0x000000011d1db824 */ /* 0x000fe200078e0a02 */
[----:B------:R-:W-:Y:S01]  /*15c0*/  IABS R49, R28 ;  /* 0x0000001c00317213 */ /* 0x000fe20000000000 */
[----:B------:R-:W-:Y:S01]  /*15d0*/  @!P1 IMAD.MOV R27, RZ, RZ, -R27 ;  /* 0x000000ffff1b9224 */ /* 0x000fe200078e0a1b */
[----:B------:R-:W-:Y:S01]  /*15e0*/  ISETP.GT.U32.AND P1, PT, R2, R33, PT ;  /* 0x000000210200720c */ /* 0x000fe20003f24070 */
[----:B------:R-:W-:Y:S01]  /*15f0*/  IMAD.HI.U32 R0, R4, R35, RZ ;  /* 0x0000002304007227 */ /* 0x000fe200078e00ff */
[----:B------:R-:W-:-:S02]  /*1600*/  ISETP.GT.U32.AND P3, PT, R2, R29, PT ;  /* 0x0000001d0200720c */ /* 0x000fc40003f64070 */
[----:B------:R-:W-:Y:S01]  /*1610*/  LOP3.LUT R30, R22, 0x28, RZ, 0xfc, !PT ;  /* 0x00000028161e7812 */ /* 0x000fe200078efcff */
[--C-:B------:R-:W-:Y:S02]  /*1620*/  @!P2 IMAD.IADD R31, R31, 0x1, -R2.reuse ;  /* 0x000000011f1fa824 */ /* 0x100fe400078e0a02 */
[----:B------:R-:W-:Y:S01]  /*1630*/  IMAD R98, R98, R126, RZ ;  /* 0x0000007e62627224 */ /* 0x000fe200078e02ff */
[----:B------:R-:W-:Y:S01]  /*1640*/  IABS R53, R30 ;  /* 0x0000001e00357213 */ /* 0x000fe20000000000 */
[--C-:B------:R-:W-:Y:S01]  /*1650*/  @!P5 IMAD.IADD R25, R25, 0x1, -R2.reuse ;  /* 0x000000011919d824 */ /* 0x100fe200078e0a02 */
[----:B------:R-:W-:Y:S01]  /*1660*/  ISETP.GE.AND P5, PT, R16, RZ, PT ;  /* 0x000000ff1000720c */ /* 0x000fe20003fa6270 */
[----:B------:R-:W-:Y:S01]  /*1670*/  IMAD R99, R99, R126, RZ ;  /* 0x0000007e63637224 */ /* 0x000fe200078e02ff */
[----:B------:R-:W-:Y:S01]  /*1680*/  LOP3.LUT R16, R22, 0x44, RZ, 0xfc, !PT ;  /* 0x0000004416107812 */ /* 0x000fe200078efcff */
[--C-:B------:R-:W-:Y:S01]  /*1690*/  @!P1 IMAD.IADD R33, R33, 0x1, -R2.reuse ;  /* 0x0000000121219824 */ /* 0x100fe200078e0a02 */
[----:B------:R-:W-:Y:S01]  /*16a0*/  ISETP.GT.U32.AND P2, PT, R2, R31, PT ;  /* 0x0000001f0200720c */ /* 0x000fe20003f44070 */
[----:B------:R-:W-:Y:S01]  /*16b0*/  @!P3 IMAD.IADD R29, R29, 0x1, -R2 ;  /* 0x000000011d1db824 */ /* 0x000fe200078e0a02 */
[----:B------:R-:W-:Y:S01]  /*16c0*/  ISETP.GE.AND P3, PT, R16, RZ, PT ;  /* 0x000000ff1000720c */ /* 0x000fe20003f66270 */
[----:B------:R-:W-:Y:S01]  /*16d0*/  @!P4 IMAD.MOV R25, RZ, RZ, -R25 ;  /* 0x000000ffff19c224 */ /* 0x000fe200078e0a19 */
[----:B------:R-:W-:Y:S01]  /*16e0*/  IABS R37, R16 ;  /* 0x0000001000257213 */ /* 0x000fe20000000000 */
[----:B------:R-:W-:Y:S01]  /*16f0*/  IMAD.MOV R16, RZ, RZ, -R0 ;  /* 0x000000ffff107224 */ /* 0x000fe200078e0a00 */
[----:B------:R-:W-:Y:S01]  /*1700*/  ISETP.GT.U32.AND P1, PT, R2, R33, PT ;  /* 0x000000210200720c */ /* 0x000fe20003f24070 */
[----:B------:R-:W-:Y:S01]  /*1710*/  IMAD.HI.U32 R0, R4, R39, RZ ;  /* 0x0000002704007227 */ /* 0x000fe200078e00ff */
[----:B------:R-:W-:-:S03]  /*1720*/  ISETP.GE.AND P4, PT, R6, RZ, PT ;  /* 0x000000ff0600720c */ /* 0x000fc60003f86270 */
[----:B------:R-:W-:Y:S02]  /*1730*/  IMAD R35, R2, R16, R35 ;  /* 0x0000001002237224 */ /* 0x000fe400078e0223 */
[----:B------:R-:W-:Y:S02]  /*1740*/  IMAD.MOV R16, RZ, RZ, -R0 ;  /* 0x000000ffff107224 */ /* 0x000fe400078e0a00 */
[----:B------:R-:W-:-:S04]  /*1750*/  IMAD.HI.U32 R0, R4, R41, RZ ;  /* 0x0000002904007227 */ /* 0x000fc800078e00ff */
[C---:B------:R-:W-:Y:S02]  /*1760*/  IMAD R39, R2.reuse, R16, R39 ;  /* 0x0000001002277224 */ /* 0x040fe400078e0227 */
[----:B------:R-:W-:Y:S02]  /*1770*/  IMAD.MOV R0, RZ, RZ, -R0 ;  /* 0x000000ffff007224 */ /* 0x000fe400078e0a00 */
[----:B------:R-:W-:Y:S01]  /*1780*/  @!P1 IMAD.IADD R33, R33, 0x1, -R2 ;  /* 0x0000000121219824 */ /* 0x000fe200078e0a02 */
[C---:B------:R-:W-:Y:S01]  /*1790*/  ISETP.GT.U32.AND P1, PT, R2.reuse, R39, PT ;  /* 0x000000270200720c */ /* 0x040fe20003f24070 */
[----:B------:R-:W-:Y:S02]  /*17a0*/  IMAD R41, R2, R0, R41 ;  /* 0x0000000002297224 */ /* 0x000fe400078e0229 */
[----:B------:R-:W-:Y:S02]  /*17b0*/  @!P6 IMAD.MOV R33, RZ, RZ, -R33 ;  /* 0x000000ffff21e224 */ /* 0x000fe400078e0a21 */
[----:B------:R-:W-:Y:S01]  /*17c0*/  IMAD.HI.U32 R6, R4, R37, RZ ;  /* 0x0000002504067227 */ /* 0x000fe200078e00ff */
[----:B------:R-:W-:-:S03]  /*17d0*/  ISETP.GT.U32.AND P6, PT, R2, R41, PT ;  /* 0x000000290200720c */ /* 0x000fc60003fc4070 */
[----:B------:R-:W-:Y:S01]  /*17e0*/  @!P2 IMAD.IADD R31, R31, 0x1, -R2 ;  /* 0x000000011f1fa824 */ /* 0x000fe200078e0a02 */
[C---:B------:R-:W-:Y:S01]  /*17f0*/  ISETP.GT.U32.AND P2, PT, R2.reuse, R35, PT ;  /* 0x000000230200720c */ /* 0x040fe20003f44070 */
[----:B------:R-:W-:Y:S02]  /*1800*/  IMAD.MOV R6, RZ, RZ, -R6 ;  /* 0x000000ffff067224 */ /* 0x000fe400078e0a06 */
[----:B------:R-:W-:Y:S02]  /*1810*/  @!P1 IMAD.IADD R39, R39, 0x1, -R2 ;  /* 0x0000000127279824 */ /* 0x000fe400078e0a02 */
[----:B------:R-:W-:Y:S02]  /*1820*/  IMAD R37, R2, R6, R37 ;  /* 0x0000000602257224 */ /* 0x000fe400078e0225 */
[----:B------:R-:W-:Y:S01]  /*1830*/  IMAD.HI.U32 R6, R4, R47, RZ ;  /* 0x0000002f04067227 */ /* 0x000fe200078e00ff */
[----:B------:R-:W-:-:S03]  /*1840*/  ISETP.GT.U32.AND P1, PT, R2, R39, PT ;  /* 0x000000270200720c */ /* 0x000fc60003f24070 */
[----:B------:R-:W-:Y:S02]  /*1850*/  @!P6 IMAD.IADD R41, R41, 0x1, -R2 ;  /* 0x000000012929e824 */ /* 0x000fe400078e0a02 */
[----:B------:R-:W-:Y:S01]  /*1860*/  @!P5 IMAD.MOV R31, RZ, RZ, -R31 ;  /* 0x000000ffff1fd224 */ /* 0x000fe200078e0a1f */
[----:B------:R-:W-:Y:S01]  /*1870*/  ISETP.GT.U32.AND P5, PT, R2, R37, PT ;  /* 0x000000250200720c */ /* 0x000fe20003fa4070 */
[----:B------:R-:W-:Y:S01]  /*1880*/  IMAD.HI.U32 R16, R4, R49, RZ ;  /* 0x0000003104107227 */ /* 0x000fe200078e00ff */
[----:B------:R-:W-:-:S03]  /*1890*/  ISETP.GT.U32.AND P6, PT, R2, R41, PT ;  /* 0x000000290200720c */ /* 0x000fc60003fc4070 */
[----:B------:R-:W-:Y:S02]  /*18a0*/  IMAD.MOV R6, RZ, RZ, -R6 ;  /* 0x000000ffff067224 */ /* 0x000fe400078e0a06 */
[----:B------:R-:W-:Y:S02]  /*18b0*/  @!P2 IMAD.IADD R35, R35, 0x1, -R2 ;  /* 0x000000012323a824 */ /* 0x000fe400078e0a02 */
[----:B------:R-:W-:Y:S02]  /*18c0*/  IMAD.MOV R16, RZ, RZ, -R16 ;  /* 0x000000ffff107224 */ /* 0x000fe400078e0a10 */
[C---:B------:R-:W-:Y:S01]  /*18d0*/  IMAD R47, R2.reuse, R6, R47 ;  /* 0x00000006022f7224 */ /* 0x040fe200078e022f */
[----:B------:R-:W-:Y:S01]  /*18e0*/  ISETP.GT.U32.AND P2, PT, R2, R35, PT ;  /* 0x000000230200720c */ /* 0x000fe20003f44070 */
[----:B------:R-:W-:Y:S01]  /*18f0*/  @!P0 IMAD.MOV R29, RZ, RZ, -R29 ;  /* 0x000000ffff1d8224 */ /* 0x000fe200078e0a1d */
[----:B------:R-:W-:Y:S01]  /*1900*/  ISETP.GE.AND P0, PT, R18, RZ, PT ;  /* 0x000000ff1200720c */ /* 0x000fe20003f06270 */
[----:B------:R-:W-:Y:S01]  /*1910*/  IMAD R49, R2, R16, R49 ;  /* 0x0000001002317224 */ /* 0x000fe200078e0231 */
[----:B------:R-:W-:Y:S01]  /*1920*/  LOP3.LUT R18, R22, 0x38, RZ, 0xfc, !PT ;  /* 0x0000003816127812 */ /* 0x000fe200078efcff */
[--C-:B------:R-:W-:Y:S01]  /*1930*/  @!P1 IMAD.IADD R39, R39, 0x1, -R2.reuse ;  /* 0x0000000127279824 */ /* 0x100fe200078e0a02 */
[C---:B------:R-:W-:Y:S01]  /*1940*/  ISETP.GT.U32.AND P1, PT, R2.reuse, R47, PT ;  /* 0x0000002f0200720c */ /* 0x040fe20003f24070 */
[--C-:B------:R-:W-:Y:S01]  /*1950*/  @!P6 IMAD.IADD R41, R41, 0x1, -R2.reuse ;  /* 0x000000012929e824 */ /* 0x100fe200078e0a02 */
[----:B------:R-:W-:Y:S01]  /*1960*/  ISETP.GT.U32.AND P6, PT, R2, R49, PT ;  /* 0x000000310200720c */ /* 0x000fe20003fc4070 */
[----:B------:R-:W-:Y:S01]  /*1970*/  @!P5 IMAD.IADD R37, R37, 0x1, -R2 ;  /* 0x000000012525d824 */ /* 0x000fe200078e0a02 */
[----:B------:R-:W-:Y:S01]  /*1980*/  IABS R43, R18 ;  /* 0x00000012002b7213 */ /* 0x000fe20000000000 */
[----:B------:R-:W-:-:S03]  /*1990*/  IMAD.HI.U32 R6, R4, R53, RZ ;  /* 0x0000003504067227 */ /* 0x000fc600078e00ff */
[----:B------:R-:W-:Y:S01]  /*19a0*/  ISETP.GT.U32.AND P5, PT, R2, R37, PT ;  /* 0x000000250200720c */ /* 0x000fe20003fa4070 */
[----:B------:R-:W-:-:S04]  /*19b0*/  IMAD.HI.U32 R0, R4, R43, RZ ;  /* 0x0000002b04007227 */ /* 0x000fc800078e00ff */
[--C-:B------:R-:W-:Y:S01]  /*19c0*/  @!P2 IMAD.IADD R35, R35, 0x1, -R2.reuse ;  /* 0x000000012323a824 */ /* 0x100fe200078e0a02 */
[----:B------:R-:W-:Y:S01]  /*19d0*/  ISETP.GE.AND P2, PT, R24, RZ, PT ;  /* 0x000000ff1800720c */ /* 0x000fe20003f46270 */
[----:B------:R-:W-:Y:S01]  /*19e0*/  @!P1 IMAD.IADD R47, R47, 0x1, -R2 ;  /* 0x000000012f2f9824 */ /* 0x000fe200078e0a02 */
[----:B------:R-:W-:Y:S01]  /*19f0*/  LOP3.LUT R24, R22, 0x2c, RZ, 0xfc, !PT ;  /* 0x0000002c16187812 */ /* 0x000fe200078efcff */
[----:B------:R-:W-:Y:S02]  /*1a00*/  IMAD.MOV R0, RZ, RZ, -R0 ;  /* 0x000000ffff007224 */ /* 0x000fe400078e0a00 */
[--C-:B------:R-:W-:Y:S01]  /*1a10*/  @!P6 IMAD.IADD R49, R49, 0x1, -R2.reuse ;  /* 0x000000013131e824 */ /* 0x100fe200078e0a02 */
[C---:B------:R-:W-:Y:S01]  /*1a20*/  ISETP.GT.U32.AND P6, PT, R2.reuse, R47, PT ;  /* 0x0000002f0200720c */ /* 0x040fe20003fc4070 */
[----:B------:R-:W-:Y:S01]  /*1a30*/  IMAD R43, R2, R0, R43 ;  /* 0x00000000022b7224 */ /* 0x000fe200078e022b */
[----:B------:R-:W-:Y:S01]  /*1a40*/  IABS R51, R24 ;  /* 0x0000001800337213 */ /* 0x000fe20000000000 */
[----:B------:R-:W-:-:S02]  /*1a50*/  @!P5 IMAD.IADD R37, R37, 0x1, -R2 ;  /* 0x000000012525d824 */ /* 0x000fc400078e0a02 */
[----:B------:R-:W-:Y:S01]  /*1a60*/  IMAD.MOV R6, RZ, RZ, -R6 ;  /* 0x000000ffff067224 */ /* 0x000fe200078e0a06 */
[----:B------:R-:W-:Y:S01]  /*1a70*/  ISETP.GT.U32.AND P5, PT, R2, R43, PT ;  /* 0x0000002b0200720c */ /* 0x000fe20003fa4070 */
[----:B------:R-:W-:-:S04]  /*1a80*/  IMAD.HI.U32 R0, R4, R51, RZ ;  /* 0x0000003304007227 */ /* 0x000fc800078e00ff */
[C---:B------:R-:W-:Y:S02]  /*1a90*/  IMAD R53, R2.reuse, R6, R53 ;  /* 0x0000000602357224 */ /* 0x040fe400078e0235 */
[----:B------:R-:W-:Y:S02]  /*1aa0*/  IMAD.MOV R0, RZ, RZ, -R0 ;  /* 0x000000ffff007224 */ /* 0x000fe400078e0a00 */
[----:B------:R-:W-:Y:S01]  /*1ab0*/  @!P6 IMAD.IADD R47, R47, 0x1, -R2 ;  /* 0x000000012f2fe824 */ /* 0x000fe200078e0a02 */
[C---:B------:R-:W-:Y:S01]  /*1ac0*/  ISETP.GT.U32.AND P6, PT, R2.reuse, R53, PT ;  /* 0x000000350200720c */ /* 0x040fe20003fc4070 */
[----:B------:R-:W-:Y:S02]  /*1ad0*/  IMAD R51, R2, R0, R51 ;  /* 0x0000000002337224 */ /* 0x000fe400078e0233 */
[----:B------:R-:W-:-:S04]  /*1ae0*/  IMAD.HI.U32 R0, R4, R57, RZ ;  /* 0x0000003904007227 */ /* 0x000fc800078e00ff */
[----:B------:R-:W-:Y:S01]  /*1af0*/  @!P5 IMAD.IADD R43, R43, 0x1, -R2 ;  /* 0x000000012b2bd824 */ /* 0x000fe200078e0a02 */
[----:B------:R-:W-:Y:S01]  /*1b00*/  ISETP.GE.AND P5, PT, R18, RZ, PT ;  /* 0x000000ff1200720c */ /* 0x000fe20003fa6270 */
[----:B------:R-:W-:Y:S02]  /*1b10*/  IMAD.MOV R6, RZ, RZ, -R0 ;  /* 0x000000ffff067224 */ /* 0x000fe400078e0a00 */
[----:B------:R-:W-:Y:S01]  /*1b20*/  @!P4 IMAD.MOV R35, RZ, RZ, -R35 ;  /* 0x000000ffff23c224 */ /* 0x000fe200078e0a23 */
[C---:B------:R-:W-:Y:S01]  /*1b30*/  ISETP.GT.U32.AND P1, PT, R2.reuse, R43, PT ;  /* 0x0000002b0200720c */ /* 0x040fe20003f24070 */
[C---:B------:R-:W-:Y:S01]  /*1b40*/  IMAD R57, R2.reuse, R6, R57 ;  /* 0x0000000602397224 */ /* 0x040fe200078e0239 */
[----:B------:R-:W-:Y:S01]  /*1b50*/  ISETP.GT.U32.AND P4, PT, R2, R49, PT ;  /* 0x000000310200720c */ /* 0x000fe20003f84070 */
[----:B------:R-:W-:-:S04]  /*1b60*/  IMAD.HI.U32 R16, R4, R55, RZ ;  /* 0x0000003704107227 */ /* 0x000fc800078e00ff */
[----:B------:R-:W-:Y:S01]  /*1b70*/  @!P6 IMAD.IADD R53, R53, 0x1, -R2 ;  /* 0x000000013535e824 */ /* 0x000fe200078e0a02 */
[----:B------:R-:W-:Y:S01]  /*1b80*/  ISETP.GT.U32.AND P6, PT, R2, R57, PT ;  /* 0x000000390200720c */ /* 0x000fe20003fc4070 */
[----:B------:R-:W-:Y:S02]  /*1b90*/  IMAD.MOV R16, RZ, RZ, -R16 ;  /* 0x000000ffff107224 */ /* 0x000fe400078e0a10 */
[----:B------:R-:W-:-:S04]  /*1ba0*/  IMAD.HI.U32 R0, R4, R59, RZ ;  /* 0x0000003b04007227 */ /* 0x000fc800078e00ff */
[C---:B------:R-:W-:Y:S02]  /*1bb0*/  IMAD R55, R2.reuse, R16, R55 ;  /* 0x0000001002377224 */ /* 0x040fe400078e0237 */
[----:B------:R-:W-:Y:S02]  /*1bc0*/  IMAD.MOV R0, RZ, RZ, -R0 ;  /* 0x000000ffff007224 */ /* 0x000fe400078e0a00 */
[--C-:B------:R-:W-:Y:S01]  /*1bd0*/  @!P1 IMAD.IADD R43, R43, 0x1, -R2.reuse ;  /* 0x000000012b2b9824 */ /* 0x100fe200078e0a02 */
[C---:B------:R-:W-:Y:S01]  /*1be0*/  ISETP.GT.U32.AND P1, PT, R2.reuse, R51, PT ;  /* 0x000000330200720c */ /* 0x040fe20003f24070 */
[--C-:B------:R-:W-:Y:S01]  /*1bf0*/  @!P4 IMAD.IADD R49, R49, 0x1, -R2.reuse ;  /* 0x000000013131c824 */ /* 0x100fe200078e0a02 */
[C---:B------:R-:W-:Y:S01]  /*1c00*/  ISETP.GT.U32.AND P4, PT, R2.reuse, R55, PT ;  /* 0x000000370200720c */ /* 0x040fe20003f84070 */
[----:B------:R-:W-:Y:S02]  /*1c10*/  IMAD R59, R2, R0, R59 ;  /* 0x00000000023b7224 */ /* 0x000fe400078e023b */
[----:B------:R-:W-:-:S02]  /*1c20*/  @!P6 IMAD.IADD R57, R57, 0x1, -R2 ;  /* 0x000000013939e824 */ /* 0x000fc400078e0a02 */
[----:B------:R-:W-:Y:S01]  /*1c30*/  IMAD.HI.U32 R6, R4, R61, RZ ;  /* 0x0000003d04067227 */ /* 0x000fe200078e00ff */
[----:B------:R-:W-:-:S03]  /*1c40*/  ISETP.GT.U32.AND P6, PT, R2, R59, PT ;  /* 0x0000003b0200720c */ /* 0x000fc60003fc4070 */
[----:B------:R-:W-:Y:S02]  /*1c50*/  IMAD.MOV R6, RZ, RZ, -R6 ;  /* 0x000000ffff067224 */ /* 0x000fe400078e0a06 */
[--C-:B------:R-:W-:Y:S01]  /*1c60*/  @!P1 IMAD.IADD R51, R51, 0x1, -R2.reuse ;  /* 0x0000000133339824 */ /* 0x100fe200078e0a02 */
[----:B------:R-:W-:Y:S01]  /*1c70*/  ISETP.GE.AND P1, PT, R26, RZ, PT ;  /* 0x000000ff1a00720c */ /* 0x000fe20003f26270 */
[--C-:B------:R-:W-:Y:S01]  /*1c80*/  @!P4 IMAD.IADD R55, R55, 0x1, -R2.reuse ;  /* 0x000000013737c824 */ /* 0x100fe200078e0a02 */
[----:B------:R-:W-:Y:S01]  /*1c90*/  ISETP.GE.AND P4, PT, R28, RZ, PT ;  /* 0x000000ff1c00720c */ /* 0x000fe20003f86270 */
[----:B------:R-:W-:Y:S01]  /*1ca0*/  IMAD R61, R2, R6, R61 ;  /* 0x00000006023d7224 */ /* 0x000fe200078e023d */
[C---:B------:R-:W-:Y:S01]  /*1cb0*/  LOP3.LUT R26, R22.reuse, 0x10, RZ, 0xfc, !PT ;  /* 0x00000010161a7812 */ /* 0x040fe200078efcff */
[----:B------:R-:W-:Y:S01]  /*1cc0*/  @!P3 IMAD.MOV R37, RZ, RZ, -R37 ;  /* 0x000000ffff25b224 */ /* 0x000fe200078e0a25 */
[----:B------:R-:W-:Y:S01]  /*1cd0*/  LOP3.LUT R28, R22, 0xc, RZ, 0xfc, !PT ;  /* 0x0000000c161c7812 */ /* 0x000fe200078efcff */
[----:B------:R-:W-:Y:S01]  /*1ce0*/  @!P6 IMAD.IADD R59, R59, 0x1, -R2 ;  /* 0x000000013b3be824 */ /* 0x000fe200078e0a02 */
[----:B------:R-:W-:Y:S01]  /*1cf0*/  IABS R65, R26 ;  /* 0x0000001a00417213 */ /* 0x000fe20000000000 */
[----:B------:R-:W-:Y:S01]  /*1d00*/  @!P0 IMAD.MOV R39, RZ, RZ, -R39 ;  /* 0x000000ffff278224 */ /* 0x000fe200078e0a27 */
[----:B------:R-:W-:Y:S01]  /*1d10*/  IABS R67, R28 ;  /* 0x0000001c00437213 */ /* 0x000fe20000000000 */
[----:B------:R-:W-:Y:S01]  /*1d20*/  IMAD.HI.U32 R16, R4, R63, RZ ;  /* 0x0000003f04107227 */ /* 0x000fe200078e00ff */
[----:B------:R-:W-:-:S02]  /*1d30*/  ISETP.GT.U32.AND P6, PT, R2, R61, PT ;  /* 0x0000003d0200720c */ /* 0x000fc40003fc4070 */
[----:B------:R-:W-:Y:S01]  /*1d40*/  ISETP.GT.U32.AND P3, PT, R2, R51, PT ;  /* 0x000000330200720c */ /* 0x000fe20003f64070 */
[----:B------:R-:W-:Y:S01]  /*1d50*/  IMAD.HI.U32 R0, R4, R65, RZ ;  /* 0x0000004104007227 */ /* 0x000fe200078e00ff */
[----:B------:R-:W-:-:S03]  /*1d60*/  ISETP.GT.U32.AND P0, PT, R2, R53, PT ;  /* 0x000000350200720c */ /* 0x000fc60003f04070 */
[----:B------:R-:W-:-:S04]  /*1d70*/  IMAD.HI.U32 R6, R4, R67, RZ ;  /* 0x0000004304067227 */ /* 0x000fc800078e00ff */
[----:B------:R-:W-:Y:S02]  /*1d80*/  IMAD.MOV R16, RZ, RZ, -R16 ;  /* 0x000000ffff107224 */ /* 0x000fe400078e0a10 */
[----:B------:R-:W-:Y:S02]  /*1d90*/  IMAD.MOV R0, RZ, RZ, -R0 ;  /* 0x000000ffff007224 */ /* 0x000fe400078e0a00 */
[----:B------:R-:W-:Y:S02]  /*1da0*/  IMAD.MOV R6, RZ, RZ, -R6 ;  /* 0x000000ffff067224 */ /* 0x000fe400078e0a06 */
[C---:B------:R-:W-:Y:S02]  /*1db0*/  IMAD R63, R2.reuse, R16, R63 ;  /* 0x00000010023f7224 */ /* 0x040fe400078e023f */
[C---:B------:R-:W-:Y:S02]  /*1dc0*/  IMAD R65, R2.reuse, R0, R65 ;  /* 0x0000000002417224 */ /* 0x040fe400078e0241 */
[----:B------:R-:W-:-:S02]  /*1dd0*/  IMAD R67, R2, R6, R67 ;  /* 0x0000000602437224 */ /* 0x000fc400078e0243 */
[----:B------:R-:W-:Y:S02]  /*1de0*/  @!P6 IMAD.IADD R61, R61, 0x1, -R2 ;  /* 0x000000013d3de824 */ /* 0x000fe400078e0a02 */
[----:B------:R-:W-:Y:S01]  /*1df0*/  @!P2 IMAD.MOV R41, RZ, RZ, -R41 ;  /* 0x000000ffff29a224 */ /* 0x000fe200078e0a29 */
[C---:B------:R-:W-:Y:S01]  /*1e00*/  ISETP.GT.U32.AND P2, PT, R2.reuse, R55, PT ;  /* 0x000000370200720c */ /* 0x040fe20003f44070 */
[----:B------:R-:W-:Y:S01]  /*1e10*/  @!P5 IMAD.MOV R43, RZ, RZ, -R43 ;  /* 0x000000ffff2bd224 */ /* 0x000fe200078e0a2b */
[----:B------:R-:W-:Y:S01]  /*1e20*/  ISETP.GT.U32.AND P5, PT, R2, R57, PT ;  /* 0x000000390200720c */ /* 0x000fe20003fa4070 */
[----:B------:R-:W-:Y:S01]  /*1e30*/  IMAD.HI.U32 R16, R4, R69, RZ ;  /* 0x0000004504107227 */ /* 0x000fe200078e00ff */
[----:B------:R-:W-:-:S03]  /*1e40*/  ISETP.GT.U32.AND P6, PT, R2, R61, PT ;  /* 0x0000003d0200720c */ /* 0x000fc60003fc4070 */
[----:B------:R-:W-:-:S04]  /*1e50*/  IMAD.HI.U32 R18, R4, R71, RZ ;  /* 0x0000004704127227 */ /* 0x000fc800078e00ff */
[----:B------:R-:W-:-:S04]  /*1e60*/  IMAD.HI.U32 R4, R4, R73, RZ ;  /* 0x0000004904047227 */ /* 0x000fc800078e00ff */
[----:B------:R-:W-:Y:S01]  /*1e70*/  @!P1 IMAD.MOV R47, RZ, RZ, -R47 ;  /* 0x000000ffff2f9224 */ /* 0x000fe200078e0a2f */
[C---:B------:R-:W-:Y:S01]  /*1e80*/  ISETP.GT.U32.AND P1, PT, R2.reuse, R59, PT ;  /* 0x0000003b0200720c */ /* 0x040fe20003f24070 */
[----:B------:R-:W-:Y:S01]  /*1e90*/  @!P4 IMAD.MOV R49, RZ, RZ, -R49 ;  /* 0x000000ffff31c224 */ /* 0x000fe200078e0a31 */
[C---:B------:R-:W-:Y:S01]  /*1ea0*/  ISETP.GT.U32.AND P4, PT, R2.reuse, R63, PT ;  /* 0x0000003f0200720c */ /* 0x040fe20003f84070 */
[--C-:B------:R-:W-:Y:S01]  /*1eb0*/  @!P3 IMAD.IADD R51, R51, 0x1, -R2.reuse ;  /* 0x000000013333b824 */ /* 0x100fe200078e0a02 */
[C---:B------:R-:W-:Y:S01]  /*1ec0*/  ISETP.GT.U32.AND P3, PT, R2.reuse, R65, PT ;  /* 0x000000410200720c */ /* 0x040fe20003f64070 */
[----:B------:R-:W-:Y:S01]  /*1ed0*/  @!P0 IMAD.IADD R53, R53, 0x1, -R2 ;  /* 0x0000000135358824 */ /* 0x000fe200078e0a02 */
[----:B------:R-:W-:Y:S01]  /*1ee0*/  ISETP.GT.U32.AND P0, PT, R2, R67, PT ;  /* 0x000000430200720c */ /* 0x000fe20003f04070 */
[----:B------:R-:W-:Y:S02]  /*1ef0*/  IMAD.MOV R16, RZ, RZ, -R16 ;  /* 0x000000ffff107224 */ /* 0x000fe400078e0a10 */
[----:B------:R-:W-:-:S02]  /*1f00*/  IMAD.MOV R4, RZ, RZ, -R4 ;  /* 0x000000ffff047224 */ /* 0x000fc400078e0a04 */
[----:B------:R-:W-:Y:S02]  /*1f10*/  IMAD.MOV R18, RZ, RZ, -R18 ;  /* 0x000000ffff127224 */ /* 0x000fe400078e0a12 */
[C---:B------:R-:W-:Y:S02]  /*1f20*/  IMAD R69, R2.reuse, R16, R69 ;  /* 0x0000001002457224 */ /* 0x040fe400078e0245 */
[C---:B------:R-:W-:Y:S02]  /*1f30*/  IMAD R73, R2.reuse, R4, R73 ;  /* 0x0000000402497224 */ /* 0x040fe400078e0249 */
[C---:B------:R-:W-:Y:S01]  /*1f40*/  IMAD R71, R2.reuse, R18, R71 ;  /* 0x0000001202477224 */ /* 0x040fe200078e0247 */
[----:B------:R-:W-:Y:S01]  /*1f50*/  LOP3.LUT R18, R11, 0x32, RZ, 0xfc, !PT ;  /* 0x000000320b127812 */ /* 0x000fe200078efcff */
[--C-:B------:R-:W-:Y:S01]  /*1f60*/  @!P2 IMAD.IADD R55, R55, 0x1, -R2.reuse ;  /* 0x000000013737a824 */ /* 0x100fe200078e0a02 */
[C---:B------:R-:W-:Y:S01]  /*1f70*/  ISETP.GT.U32.AND P2, PT, R2.reuse, R73, PT ;  /* 0x000000490200720c */ /* 0x040fe20003f44070 */
[--C-:B------:R-:W-:Y:S01]  /*1f80*/  @!P5 IMAD.IADD R57, R57, 0x1, -R2.reuse ;  /* 0x000000013939d824 */ /* 0x100fe200078e0a02 */
[----:B------:R-:W-:Y:S01]  /*1f90*/  ISETP.GT.U32.AND P5, PT, R2, R69, PT ;  /* 0x000000450200720c */ /* 0x000fe20003fa4070 */
[--C-:B------:R-:W-:Y:S01]  /*1fa0*/  @!P1 IMAD.IADD R59, R59, 0x1, -R2.reuse ;  /* 0x000000013b3b9824 */ /* 0x100fe200078e0a02 */
[----:B------:R-:W-:Y:S01]  /*1fb0*/  ISETP.GE.AND P1, PT, R24, RZ, PT ;  /* 0x000000ff1800720c */ /* 0x000fe20003f26270 */
[--C-:B------:R-:W-:Y:S01]  /*1fc0*/  @!P6 IMAD.IADD R61, R61, 0x1, -R2.reuse ;  /* 0x000000013d3de824 */ /* 0x100fe200078e0a02 */
[----:B------:R-:W-:Y:S01]  /*1fd0*/  ISETP.GT.U32.AND P6, PT, R2, R71, PT ;  /* 0x000000470200720c */ /* 0x000fe20003fc4070 */
[--C-:B------:R-:W-:Y:S01]  /*1fe0*/  @!P4 IMAD.IADD R63, R63, 0x1, -R2.reuse ;  /* 0x000000013f3fc824 */ /* 0x100fe200078e0a02 */
[----:B------:R-:W-:Y:S01]  /*1ff0*/  ISETP.GE.AND P4, PT, R30, RZ, PT ;  /* 0x000000ff1e00720c */ /* 0x000fe20003f86270 */
        /* <DEDUP_REMOVED lines=8> */
[----:B------:R-:W-:Y:S01]  /*2080*/  @!P1 IMAD.MOV R51, RZ, RZ, -R51 ;  /* 0x000000ffff339224 */ /* 0x000fe200078e0a33 */
[C---:B------:R-:W-:Y:S01]  /*2090*/  ISETP.GT.U32.AND P1, PT, R2.reuse, R63, PT ;  /* 0x0000003f0200720c */ /* 0x040fe20003f24070 */
[--C-:B------:R-:W-:Y:S01]  /*20a0*/  @!P6 IMAD.IADD R71, R71, 0x1, -R2.reuse ;  /* 0x000000014747e824 */ /* 0x100fe200078e0a02 */
[C---:B------:R-:W-:Y:S01]  /*20b0*/  ISETP.GT.U32.AND P6, PT, R2.reuse, R69, PT ;  /* 0x000000450200720c */ /* 0x040fe20003fc4070 */
[----:B------:R-:W-:Y:S01]  /*20c0*/  @!P4 IMAD.MOV R53, RZ, RZ, -R53 ;  /* 0x000000ffff35c224 */ /* 0x000fe200078e0a35 */
[C---:B------:R-:W-:Y:S01]  /*20d0*/  ISETP.GT.U32.AND P4, PT, R2.reuse, R65, PT ;  /* 0x000000410200720c */ /* 0x040fe20003f84070 */
[----:B------:R-:W-:Y:S01]  /*20e0*/  @!P3 IMAD.MOV R55, RZ, RZ, -R55 ;  /* 0x000000ffff37b224 */ /* 0x000fe200078e0a37 */
[C---:B------:R-:W-:Y:S01]  /*20f0*/  ISETP.GT.U32.AND P3, PT, R2.reuse, R67, PT ;  /* 0x000000430200720c */ /* 0x040fe20003f64070 */
[----:B------:R-:W-:Y:S01]  /*2100*/  @!P0 IMAD.MOV R57, RZ, RZ, -R57 ;  /* 0x000000ffff398224 */ /* 0x000fe200078e0a39 */
[C---:B------:R-:W-:Y:S01]  /*2110*/  ISETP.GT.U32.AND P0, PT, R2.reuse, R73, PT ;  /* 0x000000490200720c */ /* 0x040fe20003f04070 */
[----:B------:R-:W-:Y:S01]  /*2120*/  @!P2 IMAD.MOV R59, RZ, RZ, -R59 ;  /* 0x000000ffff3ba224 */ /* 0x000fe200078e0a3b */
[----:B------:R-:W-:Y:S01]  /*2130*/  ISETP.GT.U32.AND P2, PT, R2, R71, PT ;  /* 0x000000470200720c */ /* 0x000fe20003f44070 */
[----:B------:R-:W-:Y:S01]  /*2140*/  @!P5 IMAD.MOV R61, RZ, RZ, -R61 ;  /* 0x000000ffff3dd224 */ /* 0x000fe200078e0a3d */
        /* <DEDUP_REMOVED lines=11> */
[----:B------:R-:W-:Y:S01]  /*2200*/  @!P2 IMAD.IADD R71, R71, 0x1, -R2 ;  /* 0x000000014747a824 */ /* 0x000fe200078e0a02 */
[----:B------:R-:W-:Y:S01]  /*2210*/  ISETP.NE.AND P2, PT, R45, RZ, PT ;  /* 0x000000ff2d00720c */ /* 0x000fe20003f45270 */
[----:B------:R-:W-:Y:S01]  /*2220*/  @!P5 IMAD.MOV R73, RZ, RZ, -R73 ;  /* 0x000000ffff49d224 */ /* 0x000fe200078e0a49 */
[----:B------:R-:W-:Y:S01]  /*2230*/  LOP3.LUT R2, RZ, R45, RZ, 0x33, !PT ;  /* 0x0000002dff027212 */ /* 0x000fe200078e33ff */
[----:B------:R-:W-:Y:S01]  /*2240*/  @!P1 IMAD.MOV R63, RZ, RZ, -R63 ;  /* 0x000000ffff3f9224 */ /* 0x000fe200078e0a3f */
[----:B------:R-:W-:Y:S01]  /*2250*/  LOP3.LUT R22, R11, 0x3a, RZ, 0xfc, !PT ;  /* 0x0000003a0b167812 */ /* 0x000fe200078efcff */
[----:B------:R-:W-:Y:S01]  /*2260*/  @!P6 IMAD.MOV R71, RZ, RZ, -R71 ;  /* 0x000000ffff47e224 */ /* 0x000fe200078e0a47 */
[C---:B------:R-:W-:Y:S01]  /*2270*/  SEL R3, R2.reuse, R3, !P2 ;  /* 0x0000000302037207 */ /* 0x040fe20005000000 */
[----:B------:R-:W-:Y:S01]  /*2280*/  @!P4 IMAD.MOV R65, RZ, RZ, -R65 ;  /* 0x000000ffff41c224 */ /* 0x000fe200078e0a41 */
[C---:B------:R-:W-:Y:S01]  /*2290*/  SEL R5, R2.reuse, R5, !P2 ;  /* 0x0000000502057207 */ /* 0x040fe20005000000 */
[----:B------:R-:W-:Y:S01]  /*22a0*/  @!P3 IMAD.MOV R67, RZ, RZ, -R67 ;  /* 0x000000ffff43b224 */ /* 0x000fe200078e0a43 */
[C---:B------:R-:W-:Y:S01]  /*22b0*/  SEL R7, R2.reuse, R7, !P2 ;  /* 0x0000000702077207 */ /* 0x040fe20005000000 */
[----:B------:R-:W-:Y:S01]  /*22c0*/  @!P0 IMAD.MOV R69, RZ, RZ, -R69 ;  /* 0x000000ffff458224 */ /* 0x000fe200078e0a45 */
[----:B------:R-:W-:Y:S01]  /*22d0*/  SEL R15, R2, R15, !P2 ;  /* 0x0000000f020f7207 */ /* 0x000fe20005000000 */
[----:B------:R-:W-:Y:S01]  /*22e0*/  IMAD R3, R3, UR4, RZ ;  /* 0x0000000403037c24 */ /* 0x000fe2000f8e02ff */
[----:B------:R-:W-:Y:S01]  /*22f0*/  LEA R128, P0, R20, UR6, 0x1 ;  /* 0x0000000614807c11 */ /* 0x000fe2000f8008ff */
[----:B------:R-:W-:Y:S01]  /*2300*/  IMAD R5, R5, UR4, RZ ;  /* 0x0000000405057c24 */ /* 0x000fe2000f8e02ff */
[C---:B------:R-:W-:Y:S01]  /*2310*/  SEL R17, R2.reuse, R17, !P2 ;  /* 0x0000001102117207 */ /* 0x040fe20005000000 */
        /* <DEDUP_REMOVED lines=53> */
[----:B------:R-:W-:Y:S01]  /*2670*/  SEL R2, R2, R73, !P2 ;  /* 0x0000004902027207 */ /* 0x000fe20005000000 */
[----:B------:R-:W-:Y:S01]  /*2680*/  IMAD R69, R69, UR4, RZ ;  /* 0x0000000445457c24 */ /* 0x000fe2000f8e02ff */
[----:B------:R-:W-:Y:S01]  /*2690*/  LEA.HI.X.SX32 R129, R20, UR7, 0x1, P0 ;  /* 0x0000000714817c11 */ /* 0x000fe200080f0eff */
[----:B------:R-:W-:Y:S01]  /*26a0*/  ULDC.64 UR6, c[0x0][0x218] ;  /* 0x0000860000067ab9 */ /* 0x000fe20000000a00 */
[----:B------:R-:W-:Y:S01]  /*26b0*/  IMAD R71, R71, UR4, RZ ;  /* 0x0000000447477c24 */ /* 0x000fe2000f8e02ff */
[----:B------:R-:W-:Y:S01]  /*26c0*/  LEA R6, P4, R3, UR6, 0x1 ;  /* 0x0000000603067c11 */ /* 0x000fe2000f8808ff */
[----:B------:R-:W-:Y:S01]  /*26d0*/  IMAD R233, R2, UR4, RZ ;  /* 0x0000000402e97c24 */ /* 0x000fe2000f8e02ff */
[----:B------:R-:W-:Y:S01]  /*26e0*/  LEA R4, P3, R5, UR6, 0x1 ;  /* 0x0000000605047c11 */ /* 0x000fe2000f8608ff */
[----:B------:R-:W-:Y:S01]  /*26f0*/  IMAD.SHL.U32 R0, R14, 0x80, RZ ;  /* 0x000000800e007824 */ /* 0x000fe200078e00ff */
[----:B------:R-:W-:Y:S01]  /*2700*/  LEA R2, P2, R16, UR6, 0x1 ;  /* 0x0000000610027c11 */ /* 0x000fe2000f8408ff */
[----:B------:R-:W-:Y:S01]  /*2710*/  UMOV UR4, URZ ;  /* 0x0000003f00047c82 */ /* 0x000fe20008000000 */
[----:B------:R-:W-:Y:S01]  /*2720*/  LEA R188, P1, R15, UR6, 0x1 ;  /* 0x000000060fbc7c11 */ /* 0x000fe2000f8208ff */
[-C--:B------:R-:W-:Y:S01]  /*2730*/  IMAD R100, R100, R126.reuse, RZ ;  /* 0x0000007e64647224 */ /* 0x080fe200078e02ff */
[----:B------:R-:W-:Y:S01]  /*2740*/  LEA.HI.X.SX32 R7, R3, UR7, 0x1, P4 ;  /* 0x0000000703077c11 */ /* 0x000fe2000a0f0eff */
[-C--:B------:R-:W-:Y:S01]  /*2750*/  IMAD R101, R101, R126.reuse, RZ ;  /* 0x0000007e65657224 */ /* 0x080fe200078e02ff */
[----:B------:R-:W-:Y:S01]  /*2760*/  LEA.HI.X.SX32 R5, R5, UR7, 0x1, P3 ;  /* 0x0000000705057c11 */ /* 0x000fe200098f0eff */
[-C--:B------:R-:W-:Y:S01]  /*2770*/  IMAD R102, R102, R126.reuse, RZ ;  /* 0x0000007e66667224 */ /* 0x080fe200078e02ff */
[----:B------:R-:W-:Y:S01]  /*2780*/  LEA.HI.X.SX32 R3, R16, UR7, 0x1, P2 ;  /* 0x0000000710037c11 */ /* 0x000fe200090f0eff */
[-C--:B------:R-:W-:Y:S01]  /*2790*/  IMAD R103, R103, R126.reuse, RZ ;  /* 0x0000007e67677224 */ /* 0x080fe200078e02ff */
[----:B------:R-:W-:Y:S01]  /*27a0*/  LEA.HI.X.SX32 R189, R15, UR7, 0x1, P1 ;  /* 0x000000070fbd7c11 */ /* 0x000fe200088f0eff */
[-C--:B------:R-:W-:Y:S01]  /*27b0*/  IMAD R104, R104, R126.reuse, RZ ;  /* 0x0000007e68687224 */ /* 0x080fe200078e02ff */
[----:B------:R-:W-:Y:S01]  /*27c0*/  LEA R186, P0, R17, UR6, 0x1 ;  /* 0x0000000611ba7c11 */ /* 0x000fe2000f8008ff */
        /* <DEDUP_REMOVED lines=13> */
[----:B------:R-:W-:Y:S01]  /*28a0*/  LEA.HI.X.SX32 R187, R17, UR7, 0x1, P0 ;  /* 0x0000000711bb7c11 */ /* 0x000fe200080f0eff */
[----:B------:R-:W-:Y:S01]  /*28b0*/  IMAD.SHL.U32 R112, R126, 0x40, RZ ;  /* 0x000000407e707824 */ /* 0x000fe200078e00ff */
[----:B------:R-:W-:Y:S01]  /*28c0*/  LEA.HI.X.SX32 R185, R19, UR7, 0x1, P6 ;  /* 0x0000000713b97c11 */ /* 0x000fe2000b0f0eff */
[-C--:B------:R-:W-:Y:S01]  /*28d0*/  IMAD R113, R11, R126.reuse, RZ ;  /* 0x0000007e0b717224 */ /* 0x080fe200078e02ff */
[----:B------:R-:W-:Y:S01]  /*28e0*/  LEA.HI.X.SX32 R183, R21, UR7, 0x1, P5 ;  /* 0x0000000715b77c11 */ /* 0x000fe2000a8f0eff */
[-C--:B------:R-:W-:Y:S01]  /*28f0*/  IMAD R114, R88, R126.reuse, RZ ;  /* 0x0000007e58727224 */ /* 0x080fe200078e02ff */
[----:B------:R-:W-:Y:S01]  /*2900*/  LEA.HI.X.SX32 R181, R23, UR7, 0x1, P4 ;  /* 0x0000000717b57c11 */ /* 0x000fe2000a0f0eff */
[-C--:B------:R-:W-:Y:S01]  /*2910*/  IMAD R116, R22, R126.reuse, RZ ;  /* 0x0000007e16747224 */ /* 0x080fe200078e02ff */
[----:B------:R-:W-:Y:S01]  /*2920*/  LEA.HI.X.SX32 R179, R25, UR7, 0x1, P3 ;  /* 0x0000000719b37c11 */ /* 0x000fe200098f0eff */
[----:B------:R-:W-:Y:S01]  /*2930*/  IMAD R120, R18, R126, RZ ;  /* 0x0000007e12787224 */ /* 0x000fe200078e02ff */
[----:B------:R-:W-:-:S02]  /*2940*/  LEA.HI.X.SX32 R177, R27, UR7, 0x1, P2 ;  /* 0x000000071bb17c11 */ /* 0x000fc400090f0eff */
[----:B------:R-:W-:Y:S02]  /*2950*/  CS2R R24, SRZ ;  /* 0x0000000000187805 */ /* 0x000fe4000001ff00 */
[----:B------:R-:W-:Y:S02]  /*2960*/  LEA.HI.X.SX32 R175, R29, UR7, 0x1, P1 ;  /* 0x000000071daf7c11 */ /* 0x000fe400088f0eff */
[----:B------:R-:W-:Y:S02]  /*2970*/  CS2R R26, SRZ ;  /* 0x00000000001a7805 */ /* 0x000fe4000001ff00 */
[----:B------:R-:W-:Y:S02]  /*2980*/  LEA R172, P0, R31, UR6, 0x1 ;  /* 0x000000061fac7c11 */ /* 0x000fe4000f8008ff */
[----:B------:R-:W-:Y:S02]  /*2990*/  CS2R R28, SRZ ;  /* 0x00000000001c7805 */ /* 0x000fe4000001ff00 */
[----:B------:R-:W-:-:S02]  /*29a0*/  LEA R170, P6, R33, UR6, 0x1 ;  /* 0x0000000621aa7c11 */ /* 0x000fc4000f8c08ff */
[----:B------:R-:W-:Y:S02]  /*29b0*/  CS2R R44, SRZ ;  /* 0x00000000002c7805 */ /* 0x000fe4000001ff00 */
[----:B------:R-:W-:Y:S02]  /*29c0*/  LEA R168, P5, R35, UR6, 0x1 ;  /* 0x0000000623a87c11 */ /* 0x000fe4000f8a08ff */
[----:B------:R-:W-:Y:S02]  /*29d0*/  CS2R R72, SRZ ;  /* 0x0000000000487805 */ /* 0x000fe4000001ff00 */
[----:B------:R-:W-:Y:S01]  /*29e0*/  LEA R166, P4, R37, UR6, 0x1 ;  /* 0x0000000625a67c11 */ /* 0x000fe2000f8808ff */
[----:B------:R-:W-:Y:S01]  /*29f0*/  IMAD.SHL.U32 R90, R90, 0x40, RZ ;  /* 0x000000405a5a7824 */ /* 0x000fe200078e00ff */
[----:B------:R-:W-:Y:S02]  /*2a00*/  LEA R164, P3, R39, UR6, 0x1 ;  /* 0x0000000627a47c11 */ /* 0x000fe4000f8608ff */
[----:B------:R-:W-:-:S02]  /*2a10*/  LEA R162, P2, R41, UR6, 0x1 ;  /* 0x0000000629a27c11 */ /* 0x000fc4000f8408ff */
[----:B------:R-:W-:Y:S02]  /*2a20*/  LEA R160, P1, R43, UR6, 0x1 ;  /* 0x000000062ba07c11 */ /* 0x000fe4000f8208ff */
[----:B------:R-:W-:Y:S02]  /*2a30*/  LEA.HI.X.SX32 R173, R31, UR7, 0x1, P0 ;  /* 0x000000071fad7c11 */ /* 0x000fe400080f0eff */
[----:B------:R-:W-:Y:S02]  /*2a40*/  CS2R R30, SRZ ;  /* 0x00000000001e7805 */ /* 0x000fe4000001ff00 */
[----:B------:R-:W-:Y:S02]  /*2a50*/  LEA.HI.X.SX32 R171, R33, UR7, 0x1, P6 ;  /* 0x0000000721ab7c11 */ /* 0x000fe4000b0f0eff */
[----:B------:R-:W-:Y:S02]  /*2a60*/  CS2R R32, SRZ ;  /* 0x0000000000207805 */ /* 0x000fe4000001ff00 */
[----:B------:R-:W-:-:S02]  /*2a70*/  LEA.HI.X.SX32 R169, R35, UR7, 0x1, P5 ;  /* 0x0000000723a97c11 */ /* 0x000fc4000a8f0eff */
[----:B------:R-:W-:Y:S02]  /*2a80*/  CS2R R34, SRZ ;  /* 0x0000000000227805 */ /* 0x000fe4000001ff00 */
        /* <DEDUP_REMOVED lines=8> */
[----:B------:R-:W-:Y:S02]  /*2b10*/  LEA R220, P0, R47, UR6, 0x1 ;  /* 0x000000062fdc7c11 */ /* 0x000fe4000f8008ff */
[----:B------:R-:W-:Y:S02]  /*2b20*/  LEA R156, P6, R49, UR6, 0x1 ;  /* 0x00000006319c7c11 */ /* 0x000fe4000f8c08ff */
[----:B------:R-:W-:-:S02]  /*2b30*/  LEA R218, P5, R51, UR6, 0x1 ;  /* 0x0000000633da7c11 */ /* 0x000fc4000f8a08ff */
[----:B------:R-:W-:Y:S02]  /*2b40*/  LEA R216, P4, R53, UR6, 0x1 ;  /* 0x0000000635d87c11 */ /* 0x000fe4000f8808ff */
[----:B------:R-:W-:Y:S02]  /*2b50*/  LEA R158, P3, R55, UR6, 0x1 ;  /* 0x00000006379e7c11 */ /* 0x000fe4000f8608ff */
[----:B------:R-:W-:Y:S02]  /*2b60*/  LEA R154, P2, R57, UR6, 0x1 ;  /* 0x00000006399a7c11 */ /* 0x000fe4000f8408ff */
[----:B------:R-:W-:Y:S02]  /*2b70*/  LEA R150, P1, R59, UR6, 0x1 ;  /* 0x000000063b967c11 */ /* 0x000fe4000f8208ff */
[----:B------:R-:W-:Y:S02]  /*2b80*/  LEA.HI.X.SX32 R249, R47, UR7, 0x1, P0 ;  /* 0x000000072ff97c11 */ /* 0x000fe400080f0eff */
[----:B------:R-:W-:-:S02]  /*2b90*/  CS2R R46, SRZ ;  /* 0x00000000002e7805 */ /* 0x000fc4000001ff00 */
[----:B------:R-:W-:Y:S02]  /*2ba0*/  LEA.HI.X.SX32 R157, R49, UR7, 0x1, P6 ;  /* 0x00000007319d7c11 */ /* 0x000fe4000b0f0eff */
[----:B------:R-:W-:Y:S02]  /*2bb0*/  CS2R R48, SRZ ;  /* 0x0000000000307805 */ /* 0x000fe4000001ff00 */
[----:B------:R-:W-:Y:S02]  /*2bc0*/  LEA.HI.X.SX32 R247, R51, UR7, 0x1, P5 ;  /* 0x0000000733f77c11 */ /* 0x000fe4000a8f0eff */
[----:B------:R-:W-:Y:S02]  /*2bd0*/  CS2R R50, SRZ ;  /* 0x0000000000327805 */ /* 0x000fe4000001ff00 */
        /* <DEDUP_REMOVED lines=8> */
[----:B------:R-:W-:Y:S02]  /*2c60*/  LEA R148, P0, R61, UR6, 0x1 ;  /* 0x000000063d947c11 */ /* 0x000fe4000f8008ff */
[----:B------:R-:W-:Y:S02]  /*2c70*/  LEA R152, P6, R63, UR6, 0x1 ;  /* 0x000000063f987c11 */ /* 0x000fe4000f8c08ff */
[----:B------:R-:W-:Y:S02]  /*2c80*/  LEA R146, P5, R65, UR6, 0x1 ;  /* 0x0000000641927c11 */ /* 0x000fe4000f8a08ff */
[----:B------:R-:W-:Y:S02]  /*2c90*/  LEA R144, P4, R67, UR6, 0x1 ;  /* 0x0000000643907c11 */ /* 0x000fe4000f8808ff */
[----:B------:R-:W-:Y:S02]  /*2ca0*/  LEA R142, P3, R69, UR6, 0x1 ;  /* 0x00000006458e7c11 */ /* 0x000fe4000f8608ff */
[----:B------:R-:W-:-:S02]  /*2cb0*/  LEA R210, P2, R71, UR6, 0x1 ;  /* 0x0000000647d27c11 */ /* 0x000fc4000f8408ff */
[----:B------:R-:W-:Y:S01]  /*2cc0*/  LEA R208, P1, R233, UR6, 0x1 ;  /* 0x00000006e9d07c11 */ /* 0x000fe2000f8208ff */
[----:B------:R-:W-:Y:S01]  /*2cd0*/  UIADD3 UR6, UP0, UR14, 0x2, URZ ;  /* 0x000000020e067890 */ /* 0x000fe2000ff1e03f */
[C---:B------:R-:W-:Y:S02]  /*2ce0*/  LOP3.LUT R15, R11.reuse, 0x2c, RZ, 0xfc, !PT ;  /* 0x0000002c0b0f7812 */ /* 0x040fe400078efcff */
[C---:B------:R-:W-:Y:S02]  /*2cf0*/  LOP3.LUT R16, R11.reuse, 0x2e, RZ, 0xfc, !PT ;  /* 0x0000002e0b107812 */ /* 0x040fe400078efcff */
[----:B------:R-:W-:Y:S01]  /*2d00*/  LOP3.LUT R17, R11, 0x30, RZ, 0xfc, !PT ;  /* 0x000000300b117812 */ /* 0x000fe200078efcff */
[-C--:B------:R-:W-:Y:S01]  /*2d10*/  IMAD R123, R15, R126.reuse, RZ ;  /* 0x0000007e0f7b7224 */ /* 0x080fe200078e02ff */
[C---:B------:R-:W-:Y:S01]  /*2d20*/  LOP3.LUT R19, R11.reuse, 0x34, RZ, 0xfc, !PT ;  /* 0x000000340b137812 */ /* 0x040fe200078efcff */
[-C--:B------:R-:W-:Y:S01]  /*2d30*/  IMAD R122, R16, R126.reuse, RZ ;  /* 0x0000007e107a7224 */ /* 0x080fe200078e02ff */
[----:B------:R-:W-:Y:S01]  /*2d40*/  LOP3.LUT R20, R11, 0x36, RZ, 0xfc, !PT ;  /* 0x000000360b147812 */ /* 0x000fe200078efcff */
[-C--:B------:R-:W-:Y:S01]  /*2d50*/  IMAD R121, R17, R126.reuse, RZ ;  /* 0x0000007e11797224 */ /* 0x080fe200078e02ff */
[----:B------:R-:W-:Y:S01]  /*2d60*/  LOP3.LUT R21, R11, 0x38, RZ, 0xfc, !PT ;  /* 0x000000380b157812 */ /* 0x000fe200078efcff */
[-C--:B------:R-:W-:Y:S01]  /*2d70*/  IMAD R119, R19, R126.reuse, RZ ;  /* 0x0000007e13777224 */ /* 0x080fe200078e02ff */
[----:B------:R-:W-:Y:S01]  /*2d80*/  LOP3.LUT R23, R11, 0x3c, RZ, 0xfc, !PT ;  /* 0x0000003c0b177812 */ /* 0x000fe200078efcff */
[-C--:B------:R-:W-:Y:S01]  /*2d90*/  IMAD R118, R20, R126.reuse, RZ ;  /* 0x0000007e14767224 */ /* 0x080fe200078e02ff */
[----:B------:R-:W-:Y:S01]  /*2da0*/  LOP3.LUT R0, R75, 0x2000, R0, 0xf8, !PT ;  /* 0x000020004b007812 */ /* 0x000fe200078ef800 */
[-C--:B------:R-:W-:Y:S01]  /*2db0*/  IMAD R117, R21, R126.reuse, RZ ;  /* 0x0000007e15757224 */ /* 0x080fe200078e02ff */
[----:B------:R-:W-:Y:S01]  /*2dc0*/  LEA.HI.X.SX32 R149, R61, UR7, 0x1, P0 ;  /* 0x000000073d957c11 */ /* 0x000fe200080f0eff */
[----:B------:R-:W-:Y:S01]  /*2dd0*/  IMAD R115, R23, R126, RZ ;  /* 0x0000007e17737224 */ /* 0x000fe200078e02ff */
        /* <DEDUP_REMOVED lines=10> */
[----:B------:R-:W-:Y:S01]  /*2e80*/  LEA.HI.X.SX32 R233, R233, UR7, 0x1, P1 ;  /* 0x00000007e9e97c11 */ /* 0x000fe200088f0eff */
[----:B------:R-:W-:Y:S01]  /*2e90*/  UIADD3.X UR7, UR4, 0x40000040, URZ, UP0, !UPT ;  /* 0x4000004004077890 */ /* 0x000fe200087fe43f */
[----:B------:R-:W-:Y:S02]  /*2ea0*/  CS2R R70, SRZ ;  /* 0x0000000000467805 */ /* 0x000fe4000001ff00 */
[----:B------:R-:W-:-:S02]  /*2eb0*/  CS2R R74, SRZ ;  /* 0x00000000004a7805 */ /* 0x000fc4000001ff00 */
[C---:B------:R-:W-:Y:S01]  /*2ec0*/  LOP3.LUT R126, R0.reuse, 0x20, RZ, 0x3c, !PT ;  /* 0x00000020007e7812 */ /* 0x040fe200078e3cff */
[----:B------:R-:W-:Y:S01]  /*2ed0*/  UIADD3.64 UR22, UR6, 0x2, URZ ;  /* 0x0000000206167897 */ /* 0x000fe2000fffe03f */
[C---:B------:R-:W-:Y:S01]  /*2ee0*/  LOP3.LUT R127, R0.reuse, 0x40, RZ, 0x3c, !PT ;  /* 0x00000040007f7812 */ /* 0x040fe200078e3cff */
[----:B------:R-:W-:Y:S01]  /*2ef0*/  UIADD3.64 UR10, UR6, 0x4, URZ ;  /* 0x00000004060a7897 */ /* 0x000fe2000fffe03f */
[----:B------:R-:W-:-:S11]  /*2f00*/  LOP3.LUT R190, R0, 0x60, RZ, 0x3c, !PT ;  /* 0x0000006000be7812 */ /* 0x000fd600078e3cff */
.L_x_1:
[----:B------:R-:W-:Y:S01]  /*2f10*/  LOP3.LUT R130, R11, 0x2, RZ, 0xfc, !PT ;  /* 0x000000020b827812 */ /* 0x000fe200078efcff */
[----:B------:R-:W-:Y:S01]  /*2f20*/  IMAD.WIDE R138, R111, 0x2, R128 ;  /* 0x000000026f8a7825 */ /* 0x000fe200078e0280 */
[C---:B------:R-:W-:Y:S02]  /*2f30*/  LOP3.LUT R131, R11.reuse, 0x4, RZ, 0xfc, !PT ;  /* 0x000000040b837812 */ /* 0x040fe400078efcff */
[C---:B------:R-:W-:Y:S02]  /*2f40*/  LOP3.LUT R132, R11.reuse, 0x6, RZ, 0xfc, !PT ;  /* 0x000000060b847812 */ /* 0x040fe400078efcff */
[----:B------:R-:W-:Y:S02]  /*2f50*/  ISETP.GE.AND P2, PT, R130, UR17, PT ;  /* 0x0000001182007c0c */ /* 0x000fe4000bf46270 */
[----:B------:R-:W-:Y:S02]  /*2f60*/  ISETP.GE.AND P1, PT, R11, UR17, PT ;  /* 0x000000110b007c0c */ /* 0x000fe4000bf26270 */
[----:B------:R-:W-:-:S02]  /*2f70*/  ISETP.GE.AND P3, PT, R131, UR17, PT ;  /* 0x0000001183007c0c */ /* 0x000fc4000bf66270 */
[C---:B------:R-:W-:Y:S02]  /*2f80*/  LOP3.LUT R130, R11.reuse, 0x8, RZ, 0xfc, !PT ;  /* 0x000000080b827812 */ /* 0x040fe400078efcff */
[C---:B------:R-:W-:Y:S02]  /*2f90*/  LOP3.LUT R131, R11.reuse, 0xa, RZ, 0xfc, !PT ;  /* 0x0000000a0b837812 */ /* 0x040fe400078efcff */
[----:B------:R-:W-:Y:S02]  /*2fa0*/  ISETP.GE.AND P4, PT, R132, UR17, PT ;  /* 0x0000001184007c0c */ /* 0x000fe4000bf86270 */
[----:B------:R-:W-:Y:S02]  /*2fb0*/  LOP3.LUT R132, R11, 0xc, RZ, 0xfc, !PT ;  /* 0x0000000c0b847812 */ /* 0x000fe400078efcff */
[----:B------:R-:W-:Y:S02]  /*2fc0*/  PRMT R191, RZ, 0x7610, R191 ;  /* 0x00007610ffbf7816 */ /* 0x000fe400000000bf */
[----:B------:R-:W-:-:S02]  /*2fd0*/  ISETP.GE.AND P5, PT, R130, UR17, PT ;  /* 0x0000001182007c0c */ /* 0x000fc4000bfa6270 */
[----:B------:R-:W-:Y:S01]  /*2fe0*/  ISETP.GE.AND P6, PT, R131, UR17, PT ;  /* 0x0000001183007c0c */ /* 0x000fe2000bfc6270 */
[----:B------:R-:W-:Y:S01]  /*2ff0*/  IMAD.WIDE R130, R113, 0x2, R128 ;  /* 0x0000000271827825 */ /* 0x000fe200078e0280 */
[----:B------:R-:W-:Y:S01]  /*3000*/  PRMT R248, RZ, 0x7610, R248 ;  /* 0x00007610fff87816 */ /* 0x000fe200000000f8 */
[----:B------:R-:W2:Y:S01]  /*3010*/  @!P2 LDG.E.U16 R191, desc[UR18][R138.64] ;  /* 0x000000128abfa981 */ /* 0x000ea2000c1e1500 */
[----:B------:R-:W-:Y:S02]  /*3020*/  ISETP.GE.AND P0, PT, R132, UR17, PT ;  /* 0x0000001184007c0c */ /* 0x000fe4000bf06270 */
[C---:B------:R-:W-:Y:S02]  /*3030*/  LOP3.LUT R132, R11.reuse, 0x10, RZ, 0xfc, !PT ;  /* 0x000000100b847812 */ /* 0x040fe400078efcff */
[----:B------:R-:W-:Y:S01]  /*3040*/  LOP3.LUT R133, R11, 0xe, RZ, 0xfc, !PT ;  /* 0x0000000e0b857812 */ /* 0x000fe200078efcff */
[----:B------:R0:W3:Y:S01]  /*3050*/  @!P1 LDG.E.U16 R248, desc[UR18][R130.64] ;  /* 0x0000001282f89981 */ /* 0x0000e2000c1e1500 */
[----:B------:R-:W-:-:S02]  /*3060*/  ISETP.GE.AND P2, PT, R132, UR17, PT ;  /* 0x0000001184007c0c */ /* 0x000fc4000bf46270 */
[----:B------:R-:W-:Y:S01]  /*3070*/  ISETP.GE.AND P1, PT, R133, UR17, PT ;  /* 0x0000001185007c0c */ /* 0x000fe2000bf26270 */
[----:B------:R-:W-:Y:S01]  /*3080*/  IMAD.WIDE R132, R110, 0x2, R128 ;  /* 0x000000026e847825 */ /* 0x000fe200078e0280 */
[----:B------:R-:W-:Y:S02]  /*3090*/  PRMT R192, RZ, 0x7610, R192 ;  /* 0x00007610ffc07816 */ /* 0x000fe400000000c0 */
[----:B------:R-:W-:Y:S01]  /*30a0*/  PRMT R246, RZ, 0x7610, R246 ;  /* 0x00007610fff67816 */ /* 0x000fe200000000f6 */
[----:B------:R-:W-:Y:S01]  /*30b0*/  IMAD.WIDE R136, R108, 0x2, R128 ;  /* 0x000000026c887825 */ /* 0x000fe200078e0280 */
[----:B------:R-:W-:Y:S02]  /*30c0*/  PRMT R195, RZ, 0x7610, R195 ;  /* 0x00007610ffc37816 */ /* 0x000fe400000000c3 */
[----:B------:R-:W-:Y:S01]  /*30d0*/  LOP3.LUT R140, R11, 0x12, RZ, 0xfc, !PT ;  /* 0x000000120b8c7812 */ /* 0x000fe200078efcff */
[----:B0-----:R-:W-:Y:S01]  /*30e0*/  IMAD.WIDE R130, R107, 0x2, R128 ;  /* 0x000000026b827825 */ /* 0x001fe200078e0280 */
[----:B------:R-:W-:Y:S01]  /*30f0*/  PRMT R193, RZ, 0x7610, R193 ;  /* 0x00007610ffc17816 */ /* 0x000fe200000000c1 */
[----:B------:R0:W4:Y:S01]  /*3100*/  @!P3 LDG.E.U16 R192, desc[UR18][R132.64] ;  /* 0x0000001284c0b981 */ /* 0x000122000c1e1500 */
[----:B------:R-:W-:Y:S01]  /*3110*/  PRMT R197, RZ, 0x7610, R197 ;  /* 0x00007610ffc57816 */ /* 0x000fe200000000c5 */
[----:B------:R-:W-:Y:S01]  /*3120*/  IMAD.WIDE R134, R109, 0x2, R128 ;  /* 0x000000026d867825 */ /* 0x000fe200078e0280 */
[----:B------:R-:W-:Y:S01]  /*3130*/  PRMT R201, RZ, 0x7610, R201 ;  /* 0x00007610ffc97816 */ /* 0x000fe200000000c9 */
[----:B------:R1:W5:Y:S01]  /*3140*/  @!P5 LDG.E.U16 R246, desc[UR18][R136.64] ;  /* 0x0000001288f6d981 */ /* 0x000362000c1e1500 */
[C---:B------:R-:W-:Y:S01]  /*3150*/  LOP3.LUT R141, R11.reuse, 0x14, RZ, 0xfc, !PT ;  /* 0x000000140b8d7812 */ /* 0x040fe200078efcff */
[----:B------:R-:W-:Y:S01]  /*3160*/  IMAD.WIDE R138, R104, 0x2, R128 ;  /* 0x00000002688a7825 */ /* 0x000fe200078e0280 */
[----:B------:R-:W-:Y:S01]  /*3170*/  ISETP.GE.AND P3, PT, R140, UR17, PT ;  /* 0x000000118c007c0c */ /* 0x000fe2000bf66270 */
[----:B------:R1:W4:Y:S01]  /*3180*/  @!P6 LDG.E.U16 R195, desc[UR18][R130.64] ;  /* 0x0000001282c3e981 */ /* 0x000322000c1e1500 */
[----:B------:R-:W-:-:S02]  /*3190*/  LOP3.LUT R140, R11, 0x16, RZ, 0xfc, !PT ;  /* 0x000000160b8c7812 */ /* 0x000fc400078efcff */
[----:B0-----:R-:W-:Y:S01]  /*31a0*/  LOP3.LUT R132, R11, 0x1a, RZ, 0xfc, !PT ;  /* 0x0000001a0b847812 */ /* 0x001fe200078efcff */
[----:B------:R0:W4:Y:S01]  /*31b0*/  @!P4 LDG.E.U16 R193, desc[UR18][R134.64] ;  /* 0x0000001286c1c981 */ /* 0x000122000c1e1500 */
[----:B-1----:R-:W-:Y:S01]  /*31c0*/  IMAD.WIDE R136, R105, 0x2, R128 ;  /* 0x0000000269887825 */ /* 0x002fe200078e0280 */
[----:B------:R-:W-:Y:S02]  /*31d0*/  PRMT R194, RZ, 0x7610, R194 ;  /* 0x00007610ffc27816 */ /* 0x000fe400000000c2 */
[----:B------:R-:W2:Y:S01]  /*31e0*/  @!P2 LDG.E.U16 R197, desc[UR18][R138.64] ;  /* 0x000000128ac5a981 */ /* 0x000ea2000c1e1500 */
[----:B------:R-:W-:Y:S02]  /*31f0*/  LOP3.LUT R130, R11, 0x20, RZ, 0xfc, !PT ;  /* 0x000000200b827812 */ /* 0x000fe400078efcff */
[----:B------:R-:W-:Y:S01]  /*3200*/  ISETP.GE.AND P4, PT, R141, UR17, PT ;  /* 0x000000118d007c0c */ /* 0x000fe2000bf86270 */
[----:B------:R1:W4:Y:S01]  /*3210*/  @!P1 LDG.E.U16 R201, desc[UR18][R136.64] ;  /* 0x0000001288c99981 */ /* 0x000322000c1e1500 */
[----:B0-----:R-:W-:Y:S01]  /*3220*/  IMAD.WIDE R134, R106, 0x2, R128 ;  /* 0x000000026a867825 */ /* 0x001fe200078e0280 */
[----:B------:R-:W-:-:S02]  /*3230*/  LOP3.LUT R141, R11, 0x18, RZ, 0xfc, !PT ;  /* 0x000000180b8d7812 */ /* 0x000fc400078efcff */
[----:B------:R-:W-:Y:S02]  /*3240*/  ISETP.GE.AND P6, PT, R140, UR17, PT ;  /* 0x000000118c007c0c */ /* 0x000fe4000bfc6270 */
[----:B------:R-:W-:Y:S01]  /*3250*/  ISETP.GE.AND P2, PT, R132, UR17, PT ;  /* 0x0000001184007c0c */ /* 0x000fe2000bf46270 */
[----:B------:R-:W4:Y:S01]  /*3260*/  @!P0 LDG.E.U16 R194, desc[UR18][R134.64] ;  /* 0x0000001286c28981 */ /* 0x000f22000c1e1500 */
[----:B------:R-:W-:Y:S02]  /*3270*/  LOP3.LUT R140, R11, 0x1c, RZ, 0xfc, !PT ;  /* 0x0000001c0b8c7812 */ /* 0x000fe400078efcff */
[----:B------:R-:W-:Y:S01]  /*3280*/  ISETP.GE.AND P1, PT, R130, UR17, PT ;  /* 0x0000001182007c0c */ /* 0x000fe2000bf26270 */
[----:B------:R-:W-:Y:S01]  /*3290*/  IMAD.WIDE R130, R103, 0x2, R128 ;  /* 0x0000000267827825 */ /* 0x000fe200078e0280 */
[----:B------:R-:W-:Y:S02]  /*32a0*/  PRMT R203, RZ, 0x7610, R203 ;  /* 0x00007610ffcb7816 */ /* 0x000fe400000000cb */
[----:B------:R-:W-:-:S02]  /*32b0*/  ISETP.GE.AND P5, PT, R141, UR17, PT ;  /* 0x000000118d007c0c */ /* 0x000fc4000bfa6270 */
[----:B------:R-:W-:Y:S02]  /*32c0*/  ISETP.GE.AND P0, PT, R140, UR17, PT ;  /* 0x000000118c007c0c */ /* 0x000fe4000bf06270 */
[----:B------:R-:W-:Y:S01]  /*32d0*/  LOP3.LUT R140, R11, 0x1e, RZ, 0xfc, !PT ;  /* 0x0000001e0b8c7812 */ /* 0x000fe200078efcff */
[----:B-1----:R-:W-:Y:S01]  /*32e0*/  IMAD.WIDE R136, R99, 0x2, R128 ;  /* 0x0000000263887825 */ /* 0x002fe200078e0280 */
[----:B------:R-:W-:Y:S01]  /*32f0*/  PRMT R209, RZ, 0x7610, R209 ;  /* 0x00007610ffd17816 */ /* 0x000fe200000000d1 */
[----:B------:R0:W4:Y:S01]  /*3300*/  @!P3 LDG.E.U16 R203, desc[UR18][R130.64] ;  /* 0x0000001282cbb981 */ /* 0x000122000c1e1500 */
[----:B------:R-:W-:Y:S01]  /*3310*/  PRMT R205, RZ, 0x7610, R205 ;  /* 0x00007610ffcd7816 */ /* 0x000fe200000000cd */
[----:B------:R-:W-:Y:S01]  /*3320*/  IMAD.WIDE R138, R96, 0x2, R128 ;  /* 0x00000002608a7825 */ /* 0x000fe200078e0280 */
[----:B------:R-:W-:Y:S02]  /*3330*/  ISETP.GE.AND P3, PT, R140, UR17, PT ;  /* 0x000000118c007c0c */ /* 0x000fe4000bf66270 */
[----:B------:R-:W-:Y:S01]  /*3340*/  PRMT R199, RZ, 0x7610, R199 ;  /* 0x00007610ffc77816 */ /* 0x000fe200000000c7 */
[----:B------:R-:W-:Y:S01]  /*3350*/  IMAD.WIDE R132, R100, 0x2, R128 ;  /* 0x0000000264847825 */ /* 0x000fe200078e0280 */
[C---:B------:R-:W-:Y:S01]  /*3360*/  LOP3.LUT R140, R11.reuse, 0x24, RZ, 0xfc, !PT ;  /* 0x000000240b8c7812 */ /* 0x040fe200078efcff */
[----:B------:R-:W4:Y:S01]  /*3370*/  @!P2 LDG.E.U16 R209, desc[UR18][R136.64] ;  /* 0x0000001288d1a981 */ /* 0x000f22000c1e1500 */
[----:B0-----:R-:W-:-:S03]  /*3380*/  LOP3.LUT R130, R11, 0x28, RZ, 0xfc, !PT ;  /* 0x000000280b827812 */ /* 0x001fc600078efcff */
[----:B------:R0:W4:Y:S01]  /*3390*/  @!P1 LDG.E.U16 R205, desc[UR18][R138.64] ;  /* 0x000000128acd9981 */ /* 0x000122000c1e1500 */
[----:B------:R-:W-:Y:S02]  /*33a0*/  PRMT R198, RZ, 0x7610, R198 ;  /* 0x00007610ffc67816 */ /* 0x000fe400000000c6 */
[----:B------:R-:W-:Y:S01]  /*33b0*/  ISETP.GE.AND P2, PT, R130, UR17, PT ;  /* 0x0000001182007c0c */ /* 0x000fe2000bf46270 */
[----:B------:R-:W-:Y:S01]  /*33c0*/  IMAD.WIDE R130, R98, 0x2, R128 ;  /* 0x0000000262827825 */ /* 0x000fe200078e0280 */
[----:B------:R-:W-:Y:S01]  /*33d0*/  ISETP.GE.AND P1, PT, R140, UR17, PT ;  /* 0x000000118c007c0c */ /* 0x000fe2000bf26270 */
[----:B------:R1:W4:Y:S01]  /*33e0*/  @!P5 LDG.E.U16 R199, desc[UR18][R132.64] ;  /* 0x0000001284c7d981 */ /* 0x000322000c1e1500 */
[----:B------:R-:W-:Y:S02]  /*33f0*/  PRMT R196, RZ, 0x7610, R196 ;  /* 0x00007610ffc47816 */ /* 0x000fe400000000c4 */
[C---:B0-----:R-:W-:Y:S01]  /*3400*/  LOP3.LUT R138, R11.reuse, 0x2a, RZ, 0xfc, !PT ;  /* 0x0000002a0b8a7812 */ /* 0x041fe200078efcff */
[----:B------:R-:W4:Y:S01]  /*3410*/  @!P0 LDG.E.U16 R198, desc[UR18][R130.64] ;  /* 0x0000001282c68981 */ /* 0x000f22000c1e1500 */
[----:B------:R-:W-:Y:S01]  /*3420*/  LOP3.LUT R141, R11, 0x22, RZ, 0xfc, !PT ;  /* 0x000000220b8d7812 */ /* 0x000fe200078efcff */
[----:B-1----:R-:W-:Y:S01]  /*3430*/  IMAD.WIDE R132, R102, 0x2, R128 ;  /* 0x0000000266847825 */ /* 0x002fe200078e0280 */
[----:B------:R-:W-:-:S02]  /*3440*/  ISETP.GE.AND P0, PT, R138, UR17, PT ;  /* 0x000000118a007c0c */ /* 0x000fc4000bf06270 */
[----:B------:R-:W-:Y:S01]  /*3450*/  PRMT R200, RZ, 0x7610, R200 ;  /* 0x00007610ffc87816 */ /* 0x000fe200000000c8 */
[----:B------:R-:W-:Y:S01]  /*3460*/  IMAD.WIDE R222, R94, 0x2, R128 ;  /* 0x000000025ede7825 */ /* 0x000fe200078e0280 */
[----:B------:R0:W4:Y:S01]  /*3470*/  @!P4 LDG.E.U16 R196, desc[UR18][R132.64] ;  /* 0x0000001284c4c981 */ /* 0x000122000c1e1500 */
[----:B------:R-:W-:Y:S02]  /*3480*/  ISETP.GE.AND P4, PT, R141, UR17, PT ;  /* 0x000000118d007c0c */ /* 0x000fe4000bf86270 */
[----:B------:R-:W-:Y:S01]  /*3490*/  LOP3.LUT R141, R11, 0x26, RZ, 0xfc, !PT ;  /* 0x000000260b8d7812 */ /* 0x000fe200078efcff */
[----:B------:R-:W4:Y:S01]  /*34a0*/  @!P1 LDG.E.U16 R200, desc[UR18][R222.64] ;  /* 0x00000012dec89981 */ /* 0x000f22000c1e1500 */
[----:B------:R-:W-:Y:S01]  /*34b0*/  PRMT R219, RZ, 0x7610, R219 ;  /* 0x00007610ffdb7816 */ /* 0x000fe200000000db */
[--C-:B------:R-:W-:Y:S01]  /*34c0*/  IMAD.WIDE R138, R91, 0x2, R128.reuse ;  /* 0x000000025b8a7825 */ /* 0x100fe200078e0280 */
[----:B------:R-:W-:Y:S02]  /*34d0*/  ISETP.GE.AND P5, PT, R141, UR17, PT ;  /* 0x000000118d007c0c */ /* 0x000fe4000bfa6270 */
[----:B------:R-:W-:Y:S01]  /*34e0*/  ISETP.GE.AND P1, PT, R15, UR17, PT ;  /* 0x000000110f007c0c */ /* 0x000fe2000bf26270 */
[----:B------:R-:W-:Y:S01]  /*34f0*/  IMAD.WIDE R134, R101, 0x2, R128 ;  /* 0x0000000265867825 */ /* 0x000fe200078e0280 */
[----:B------:R-:W-:Y:S01]  /*3500*/  PRMT R207, RZ, 0x7610, R207 ;  /* 0x00007610ffcf7816 */ /* 0x000fe200000000cf */
[----:B------:R-:W4:Y:S01]  /*3510*/  @!P0 LDG.E.U16 R219, desc[UR18][R138.64] ;  /* 0x000000128adb8981 */ /* 0x000f22000c1e1500 */
[----:B------:R-:W-:Y:S01]  /*3520*/  ISETP.GE.AND P0, PT, R18, UR17, PT ;  /* 0x0000001112007c0c */ /* 0x000fe2000bf06270 */
[----:B0-----:R-:W-:Y:S01]  /*3530*/  IMAD.WIDE R132, R97, 0x2, R128 ;  /* 0x0000000261847825 */ /* 0x001fe200078e0280 */
[----:B------:R-:W-:-:S02]  /*3540*/  PRMT R211, RZ, 0x7610, R211 ;  /* 0x00007610ffd37816 */ /* 0x000fc400000000d3 */
[----:B------:R0:W4:Y:S01]  /*3550*/  @!P6 LDG.E.U16 R207, desc[UR18][R134.64] ;  /* 0x0000001286cfe981 */ /* 0x000122000c1e1500 */
[----:B------:R-:W-:Y:S01]  /*3560*/  PRMT R215, RZ, 0x7610, R215 ;  /* 0x00007610ffd77816 */ /* 0x000fe200000000d7 */
[----:B------:R-:W-:Y:S01]  /*3570*/  IMAD.WIDE R136, R92, 0x2, R128 ;  /* 0x000000025c887825 */ /* 0x000fe200078e0280 */
[----:B------:R-:W-:Y:S01]  /*3580*/  PRMT R217, RZ, 0x7610, R217 ;  /* 0x00007610ffd97816 */ /* 0x000fe200000000d9 */
[----:B------:R-:W4:Y:S01]  /*3590*/  @!P3 LDG.E.U16 R211, desc[UR18][R132.64] ;  /* 0x0000001284d3b981 */ /* 0x000f22000c1e1500 */
[----:B------:R-:W-:Y:S01]  /*35a0*/  PRMT R202, RZ, 0x7610, R202 ;  /* 0x00007610ffca7816 */ /* 0x000fe200000000ca */
[----:B------:R-:W-:-:S04]  /*35b0*/  IMAD.WIDE R130, R123, 0x2, R128 ;  /* 0x000000027b827825 */ /* 0x000fc800078e0280 */
[----:B0-----:R-:W-:Y:S01]  /*35c0*/  IMAD.WIDE R134, R93, 0x2, R128 ;  /* 0x000000025d867825 */ /* 0x001fe200078e0280 */
[----:B------:R-:W4:Y:S01]  /*35d0*/  @!P2 LDG.E.U16 R217, desc[UR18][R136.64] ;  /* 0x0000001288d9a981 */ /* 0x000f22000c1e1500 */
[----:B------:R-:W-:Y:S02]  /*35e0*/  PRMT R225, RZ, 0x7610, R225 ;  /* 0x00007610ffe17816 */ /* 0x000fe400000000e1 */
[----:B------:R-:W-:Y:S01]  /*35f0*/  ISETP.GE.AND P3, PT, R16, UR17, PT ;  /* 0x0000001110007c0c */ /* 0x000fe2000bf66270 */
[----:B------:R0:W4:Y:S01]  /*3600*/  @!P5 LDG.E.U16 R215, desc[UR18][R134.64] ;  /* 0x0000001286d7d981 */ /* 0x000122000c1e1500 */
[----:B------:R-:W-:-:S03]  /*3610*/  ISETP.GE.AND P2, PT, R17, UR17, PT ;  /* 0x0000001111007c0c */ /* 0x000fc6000bf46270 */
[----:B------:R-:W4:Y:S01]  /*3620*/  @!P1 LDG.E.U16 R202, desc[UR18][R130.64] ;  /* 0x0000001282ca9981 */ /* 0x000f22000c1e1500 */
[----:B------:R-:W-:Y:S01]  /*3630*/  ISETP.GE.AND P1, PT, R19, UR17, PT ;  /* 0x0000001113007c0c */ /* 0x000fe2000bf26270 */
[----:B------:R-:W-:Y:S01]  /*3640*/  IMAD.WIDE R140, R95, 0x2, R128 ;  /* 0x000000025f8c7825 */ /* 0x000fe200078e0280 */
[----:B------:R-:W-:-:S03]  /*3650*/  PRMT R213, RZ, 0x7610, R213 ;  /* 0x00007610ffd57816 */ /* 0x000fc600000000d5 */
[----:B0-----:R-:W-:Y:S01]  /*3660*/  IMAD.WIDE R134, R120, 0x2, R128 ;  /* 0x0000000278867825 */ /* 0x001fe200078e0280 */
[----:B------:R-:W-:Y:S02]  /*3670*/  PRMT R221, RZ, 0x7610, R221 ;  /* 0x00007610ffdd7816 */ /* 0x000fe400000000dd */
[----:B------:R0:W4:Y:S01]  /*3680*/  @!P4 LDG.E.U16 R213, desc[UR18][R140.64] ;  /* 0x000000128cd5c981 */ /* 0x000122000c1e1500 */
[----:B------:R-:W-:-:S03]  /*3690*/  PRMT R223, RZ, 0x7610, R223 ;  /* 0x00007610ffdf7816 */ /* 0x000fc600000000df */
[----:B------:R-:W4:Y:S01]  /*36a0*/  @!P0 LDG.E.U16 R225, desc[UR18][R134.64] ;  /* 0x0000001286e18981 */ /* 0x000f22000c1e1500 */
[----:B------:R-:W-:Y:S01]  /*36b0*/  ISETP.GE.AND P0, PT, R22, UR17, PT ;  /* 0x0000001116007c0c */ /* 0x000fe2000bf06270 */
[----:B------:R-:W-:Y:S01]  /*36c0*/  IMAD.WIDE R132, R122, 0x2, R128 ;  /* 0x000000027a847825 */ /* 0x000fe200078e0280 */
[----:B------:R-:W-:-:S03]  /*36d0*/  PRMT R204, RZ, 0x7610, R204 ;  /* 0x00007610ffcc7816 */ /* 0x000fc600000000cc */
[--C-:B0-----:R-:W-:Y:S01]  /*36e0*/  IMAD.WIDE R140, R121, 0x2, R128.reuse ;  /* 0x00000002798c7825 */ /* 0x101fe200078e0280 */
[----:B------:R0:W4:Y:S03]  /*36f0*/  @!P3 LDG.E.U16 R221, desc[UR18][R132.64] ;  /* 0x0000001284ddb981 */ /* 0x000126000c1e1500 */
[----:B------:R-:W-:Y:S01]  /*3700*/  IMAD.WIDE R136, R119, 0x2, R128 ;  /* 0x0000000277887825 */ /* 0x000fe200078e0280 */
[----:B------:R-:W4:Y:S01]  /*3710*/  @!P2 LDG.E.U16 R223, desc[UR18][R140.64] ;  /* 0x000000128cdfa981 */ /* 0x000f22000c1e1500 */
[----:B------:R-:W-:Y:S02]  /*3720*/  PRMT R231, RZ, 0x7610, R231 ;  /* 0x00007610ffe77816 */ /* 0x000fe400000000e7 */
[----:B------:R-:W-:Y:S01]  /*3730*/  ISETP.GE.AND P3, PT, R20, UR17, PT ;  /* 0x0000001114007c0c */ /* 0x000fe2000bf66270 */
[----:B------:R-:W4:Y:S01]  /*3740*/  @!P1 LDG.E.U16 R204, desc[UR18][R136.64] ;  /* 0x0000001288cc9981 */ /* 0x000f22000c1e1500 */
[----:B------:R-:W-:Y:S01]  /*3750*/  ISETP.GE.AND P2, PT, R21, UR17, PT ;  /* 0x0000001115007c0c */ /* 0x000fe2000bf46270 */
[----:B0-----:R-:W-:Y:S01]  /*3760*/  IMAD.WIDE R132, R116, 0x2, R128 ;  /* 0x0000000274847825 */ /* 0x001fe200078e0280 */
[----:B------:R-:W-:-:S02]  /*3770*/  ISETP.GE.AND P4, PT, R23, UR17, PT ;  /* 0x0000001117007c0c */ /* 0x000fc4000bf86270 */
[----:B------:R-:W-:Y:S02]  /*3780*/  ISETP.GE.AND P1, PT, R88, UR17, PT ;  /* 0x0000001158007c0c */ /* 0x000fe4000bf26270 */
[----:B------:R0:W4:Y:S01]  /*3790*/  @!P0 LDG.E.U16 R231, desc[UR18][R132.64] ;  /* 0x0000001284e78981 */ /* 0x000122000c1e1500 */
[----:B------:R-:W-:Y:S01]  /*37a0*/  PRMT R227, RZ, 0x7610, R227 ;  /* 0x00007610ffe37816 */ /* 0x000fe200000000e3 */
[----:B------:R-:W-:Y:S01]  /*37b0*/  IMAD.WIDE R138, R118, 0x2, R128 ;  /* 0x00000002768a7825 */ /* 0x000fe200078e0280 */
[----:B------:R-:W-:Y:S02]  /*37c0*/  PRMT R229, RZ, 0x7610, R229 ;  /* 0x00007610ffe57816 */ /* 0x000fe400000000e5 */
[----:B------:R-:W-:Y:S01]  /*37d0*/  PRMT R206, RZ, 0x7610, R206 ;  /* 0x00007610ffce7816 */ /* 0x000fe200000000ce */
[----:B------:R-:W-:Y:S01]  /*37e0*/  IMAD.WIDE R130, R117, 0x2, R128 ;  /* 0x0000000275827825 */ /* 0x000fe200078e0280 */
[----:B------:R-:W4:Y:S03]  /*37f0*/  @!P3 LDG.E.U16 R227, desc[UR18][R138.64] ;  /* 0x000000128ae3b981 */ /* 0x000f26000c1e1500 */
[--C-:B0-----:R-:W-:Y:S01]  /*3800*/  IMAD.MOV.U32 R133, RZ, RZ, R233.reuse ;  /* 0x000000ffff857224 */ /* 0x101fe200078e00e9 */
[----:B------:R-:W-:Y:S01]  /*3810*/  PRMT R233, RZ, 0x7610, R233 ;  /* 0x00007610ffe97816 */ /* 0x000fe200000000e9 */
[--C-:B------:R-:W-:Y:S01]  /*3820*/  IMAD.WIDE R140, R115, 0x2, R128.reuse ;  /* 0x00000002738c7825 */ /* 0x100fe200078e0280 */
[----:B------:R0:W4:Y:S03]  /*3830*/  @!P2 LDG.E.U16 R229, desc[UR18][R130.64] ;  /* 0x0000001282e5a981 */ /* 0x000126000c1e1500 */
[----:B------:R-:W-:Y:S01]  /*3840*/  IMAD.WIDE R134, R114, 0x2, R128 ;  /* 0x0000000272867825 */ /* 0x000fe200078e0280 */
[----:B------:R-:W4:Y:S04]  /*3850*/  @!P4 LDG.E.U16 R206, desc[UR18][R140.64] ;  /* 0x000000128ccec981 */ /* 0x000f28000c1e1500 */
[----:B------:R-:W4:Y:S01]  /*3860*/  @!P1 LDG.E.U16 R233, desc[UR18][R134.64] ;  /* 0x0000001286e99981 */ /* 0x000f22000c1e1500 */
[----:B------:R-:W-:Y:S01]  /*3870*/  BAR.SYNC.DEFER_BLOCKING 0x0 ;  /* 0x0000000000007b1d */ /* 0x000fe20000010000 */
[----:B------:R-:W-:Y:S01]  /*3880*/  ISETP.GE.AND P2, PT, R9, UR17, PT ;  /* 0x0000001109007c0c */ /* 0x000fe2000bf46270 */
[----:B------:R-:W-:-:S02]  /*3890*/  IMAD.MOV.U32 R132, RZ, RZ, R208 ;  /* 0x000000ffff847224 */ /* 0x000fc400078e00d0 */
[----:B0-----:R-:W-:Y:S02]  /*38a0*/  IMAD.MOV.U32 R130, RZ, RZ, R210 ;  /* 0x000000ffff827224 */ /* 0x001fe400078e00d2 */
[--C-:B------:R-:W-:Y:S01]  /*38b0*/  IMAD.MOV.U32 R131, RZ, RZ, R235.reuse ;  /* 0x000000ffff837224 */ /* 0x100fe200078e00eb */
[----:B------:R-:W-:Y:S01]  /*38c0*/  PRMT R235, RZ, 0x7610, R235 ;  /* 0x00007610ffeb7816 */ /* 0x000fe200000000eb */
[----:B------:R-:W-:Y:S01]  /*38d0*/  IMAD.WIDE R138, R89, 0x2, R132 ;  /* 0x00000002598a7825 */ /* 0x000fe200078e0284 */
[----:B------:R-:W-:-:S03]  /*38e0*/  PRMT R208, RZ, 0x7610, R208 ;  /* 0x00007610ffd07816 */ /* 0x000fc600000000d0 */
[----:B------:R-:W-:Y:S01]  /*38f0*/  IMAD.WIDE R136, R89, 0x2, R130 ;  /* 0x0000000259887825 */ /* 0x000fe200078e0282 */
[----:B------:R-:W-:Y:S02]  /*3900*/  PRMT R210, RZ, 0x7610, R210 ;  /* 0x00007610ffd27816 */ /* 0x000fe400000000d2 */
[----:B------:R-:W-:Y:S01]  /*3910*/  PRMT R239, RZ, 0x7610, R239 ;  /* 0x00007610ffef7816 */ /* 0x000fe200000000ef */
[----:B------:R0:W4:Y:S04]  /*3920*/  @!P2 LDG.E.U16 R235, desc[UR18][R138.64] ;  /* 0x000000128aeba981 */ /* 0x000128000c1e1500 */
[----:B------:R1:W4:Y:S01]  /*3930*/  @!P2 LDG.E.U16 R208, desc[UR18][R136.64] ;  /* 0x0000001288d0a981 */ /* 0x000322000c1e1500 */
[----:B0-----:R-:W-:Y:S02]  /*3940*/  IMAD.MOV.U32 R138, RZ, RZ, R144 ;  /* 0x000000ffff8a7224 */ /* 0x001fe400078e0090 */
[----:B------:R-:W-:-:S02]  /*3950*/  IMAD.MOV.U32 R139, RZ, RZ, R145 ;  /* 0x000000ffff8b7224 */ /* 0x000fc400078e0091 */
[----:B-1----:R-:W-:Y:S02]  /*3960*/  IMAD.MOV.U32 R136, RZ, RZ, R146 ;  /* 0x000000ffff887224 */ /* 0x002fe400078e0092 */
[----:B------:R-:W-:Y:S02]  /*3970*/  IMAD.MOV.U32 R137, RZ, RZ, R147 ;  /* 0x000000ffff897224 */ /* 0x000fe400078e0093 */
[----:B------:R-:W-:-:S04]  /*3980*/  IMAD.WIDE R144, R89, 0x2, R138 ;  /* 0x0000000259907825 */ /* 0x000fc800078e028a */
[----:B------:R-:W-:Y:S01]  /*3990*/  IMAD.WIDE R146, R89, 0x2, R136 ;  /* 0x0000000259927825 */ /* 0x000fe200078e0288 */
[----:B------:R0:W4:Y:S01]  /*39a0*/  @!P2 LDG.E.U16 R210, desc[UR18][R144.64] ;  /* 0x0000001290d2a981 */ /* 0x000122000c1e1500 */
[----:B------:R-:W-:-:S03]  /*39b0*/  PRMT R214, RZ, 0x7610, R214 ;  /* 0x00007610ffd67816 */ /* 0x000fc600000000d6 */
[----:B------:R1:W4:Y:S01]  /*39c0*/  @!P2 LDG.E.U16 R239, desc[UR18][R146.64] ;  /* 0x0000001292efa981 */ /* 0x000322000c1e1500 */
[----:B------:R-:W-:Y:S02]  /*39d0*/  IMAD.MOV.U32 R134, RZ, RZ, R152 ;  /* 0x000000ffff867224 */ /* 0x000fe400078e0098 */
[----:B0-----:R-:W-:Y:S02]  /*39e0*/  IMAD.MOV.U32 R144, RZ, RZ, R150 ;  /* 0x000000ffff907224 */ /* 0x001fe400078e0096 */
[----:B------:R-:W-:Y:S02]  /*39f0*/  IMAD.MOV.U32 R145, RZ, RZ, R151 ;  /* 0x000000ffff917224 */ /* 0x000fe400078e0097 */
[----:B-1----:R-:W-:Y:S02]  /*3a00*/  IMAD.MOV.U32 R146, RZ, RZ, R148 ;  /* 0x000000ffff927224 */ /* 0x002fe400078e0094 */
[----:B------:R-:W-:Y:S01]  /*3a10*/  IMAD.MOV.U32 R147, RZ, RZ, R149 ;  /* 0x000000ffff937224 */ /* 0x000fe200078e0095 */
[----:B------:R-:W-:Y:S01]  /*3a20*/  PRMT R241, RZ, 0x7610, R241 ;  /* 0x00007610fff17816 */ /* 0x000fe200000000f1 */
[----:B------:R-:W-:-:S02]  /*3a30*/  IMAD.MOV.U32 R135, RZ, RZ, R153 ;  /* 0x000000ffff877224 */ /* 0x000fc400078e0099 */
[----:B------:R-:W-:Y:S02]  /*3a40*/  IMAD.MOV.U32 R140, RZ, RZ, R142 ;  /* 0x000000ffff8c7224 */ /* 0x000fe400078e008e */
[----:B------:R-:W-:Y:S02]  /*3a50*/  IMAD.MOV.U32 R141, RZ, RZ, R143 ;  /* 0x000000ffff8d7224 */ /* 0x000fe400078e008f */
[C---:B------:R-:W-:Y:S01]  /*3a60*/  IMAD.WIDE R150, R89.reuse, 0x2, R144 ;  /* 0x0000000259967825 */ /* 0x040fe200078e0290 */
[----:B------:R-:W-:Y:S02]  /*3a70*/  PRMT R237, RZ, 0x7610, R237 ;  /* 0x00007610ffed7816 */ /* 0x000fe400000000ed */
[----:B------:R-:W-:Y:S01]  /*3a80*/  PRMT R212, RZ, 0x7610, R212 ;  /* 0x00007610ffd47816 */ /* 0x000fe200000000d4 */
[C---:B------:R-:W-:Y:S01]  /*3a90*/  IMAD.WIDE R148, R89.reuse, 0x2, R146 ;  /* 0x0000000259947825 */ /* 0x040fe200078e0292 */
[----:B------:R0:W4:Y:S03]  /*3aa0*/  @!P2 LDG.E.U16 R214, desc[UR18][R150.64] ;  /* 0x0000001296d6a981 */ /* 0x000126000c1e1500 */
[C---:B------:R-:W-:Y:S01]  /*3ab0*/  IMAD.WIDE R142, R89.reuse, 0x2, R140 ;  /* 0x00000002598e7825 */ /* 0x040fe200078e028c */
[----:B------:R1:W4:Y:S03]  /*3ac0*/  @!P2 LDG.E.U16 R241, desc[UR18][R148.64] ;  /* 0x0000001294f1a981 */ /* 0x000326000c1e1500 */
[----:B------:R-:W-:Y:S01]  /*3ad0*/  IMAD.WIDE R152, R89, 0x2, R134 ;  /* 0x0000000259987825 */ /* 0x000fe200078e0286 */
[----:B------:R1:W4:Y:S03]  /*3ae0*/  @!P2 LDG.E.U16 R237, desc[UR18][R142.64] ;  /* 0x000000128eeda981 */ /* 0x000326000c1e1500 */
[----:B0-----:R-:W-:Y:S01]  /*3af0*/  IMAD.MOV.U32 R150, RZ, RZ, R158 ;  /* 0x000000ffff967224 */ /* 0x001fe200078e009e */
[----:B------:R0:W4:Y:S01]  /*3b00*/  @!P2 LDG.E.U16 R212, desc[UR18][R152.64] ;  /* 0x0000001298d4a981 */ /* 0x000122000c1e1500 */
[----:B------:R-:W-:-:S02]  /*3b10*/  IMAD.MOV.U32 R151, RZ, RZ, R159 ;  /* 0x000000ffff977224 */ /* 0x000fc400078e009f */
[--C-:B-1----:R-:W-:Y:S01]  /*3b20*/  IMAD.MOV.U32 R148, RZ, RZ, R216.reuse ;  /* 0x000000ffff947224 */ /* 0x102fe200078e00d8 */
[----:B------:R-:W-:Y:S01]  /*3b30*/  PRMT R216, RZ, 0x7610, R216 ;  /* 0x00007610ffd87816 */ /* 0x000fe200000000d8 */
[----:B------:R-:W-:Y:S02]  /*3b40*/  IMAD.MOV.U32 R142, RZ, RZ, R154 ;  /* 0x000000ffff8e7224 */ /* 0x000fe400078e009a */
[----:B------:R-:W-:Y:S02]  /*3b50*/  IMAD.MOV.U32 R143, RZ, RZ, R155 ;  /* 0x000000ffff8f7224 */ /* 0x000fe400078e009b */
[----:B0-----:R-:W-:Y:S01]  /*3b60*/  IMAD.WIDE R152, R89, 0x2, R150 ;  /* 0x0000000259987825 */ /* 0x001fe200078e0296 */
[----:B------:R-:W-:-:S03]  /*3b70*/  PRMT R243, RZ, 0x7610, R243 ;  /* 0x00007610fff37816 */ /* 0x000fc600000000f3 */
[C---:B------:R-:W-:Y:S01]  /*3b80*/  IMAD.WIDE R154, R89.reuse, 0x2, R142 ;  /* 0x00000002599a7825 */ /* 0x040fe200078e028e */
[----:B------:R0:W4:Y:S04]  /*3b90*/  @!P2 LDG.E.U16 R216, desc[UR18][R152.64] ;  /* 0x0000001298d8a981 */ /* 0x000128000c1e1500 */
[----:B------:R1:W4:Y:S01]  /*3ba0*/  @!P2 LDG.E.U16 R243, desc[UR18][R154.64] ;  /* 0x000000129af3a981 */ /* 0x000322000c1e1500 */
[--C-:B0-----:R-:W-:Y:S02]  /*3bb0*/  IMAD.MOV.U32 R152, RZ, RZ, R218.reuse ;  /* 0x000000ffff987224 */ /* 0x101fe400078e00da */
[----:B------:R-:W-:Y:S01]  /*3bc0*/  IMAD.MOV.U32 R153, RZ, RZ, R247 ;  /* 0x000000ffff997224 */ /* 0x000fe200078e00f7 */
[----:B------:R-:W-:Y:S01]  /*3bd0*/  PRMT R218, RZ, 0x7610, R218 ;  /* 0x00007610ffda7816 */ /* 0x000fe200000000da */
[----:B-1----:R-:W-:Y:S01]  /*3be0*/  IMAD.WIDE R154, R89, 0x2, R152 ;  /* 0x00000002599a7825 */ /* 0x002fe200078e0298 */
[----:B------:R-:W-:-:S04]  /*3bf0*/  PRMT R247, RZ, 0x7610, R247 ;  /* 0x00007610fff77816 */ /* 0x000fc800000000f7 */
[----:B------:R0:W4:Y:S01]  /*3c00*/  @!P2 LDG.E.U16 R218, desc[UR18][R154.64] ;  /* 0x000000129adaa981 */ /* 0x000122000c1e1500 */
[--C-:B------:R-:W-:Y:S01]  /*3c10*/  IMAD.MOV.U32 R149, RZ, RZ, R245.reuse ;  /* 0x000000ffff957224 */ /* 0x100fe200078e00f5 */
[----:B------:R-:W-:Y:S01]  /*3c20*/  PRMT R245, RZ, 0x7610, R245 ;  /* 0x00007610fff57816 */ /* 0x000fe200000000f5 */
[----:B0-----:R-:W-:Y:S02]  /*3c30*/  IMAD.MOV.U32 R154, RZ, RZ, R156 ;  /* 0x000000ffff9a7224 */ /* 0x001fe400078e009c */
[----:B------:R-:W-:Y:S02]  /*3c40*/  IMAD.MOV.U32 R155, RZ, RZ, R157 ;  /* 0x000000ffff9b7224 */ /* 0x000fe400078e009d */
[----:B------:R-:W-:-:S04]  /*3c50*/  IMAD.WIDE R156, R89, 0x2, R154 ;  /* 0x00000002599c7825 */ /* 0x000fc800078e029a */
        /* <DEDUP_REMOVED lines=8> */
[----:B------:R0:W4:Y:S02]  /*3ce0*/  @!P2 LDG.E.U16 R220, desc[UR18][R158.64] ;  /* 0x000000129edca981 */ /* 0x000124000c1e1500 */
[----:B0-----:R-:W-:Y:S02]  /*3cf0*/  IMAD.MOV.U32 R158, RZ, RZ, R160 ;  /* 0x000000ffff9e7224 */ /* 0x001fe400078e00a0 */
[----:B------:R-:W-:Y:S02]  /*3d00*/  IMAD.MOV.U32 R159, RZ, RZ, R161 ;  /* 0x000000ffff9f7224 */ /* 0x000fe400078e00a1 */
[----:B------:R-:W-:Y:S01]  /*3d10*/  IMAD.WIDE R160, R89, 0x2, R158 ;  /* 0x0000000259a07825 */ /* 0x000fe200078e029e */
        /* <DEDUP_REMOVED lines=70> */
[----:B---3--:R0:W-:Y:S04]  /*4180*/  STS.U16 [R0+UR16], R248 ;  /* 0x000000f800007988 */ /* 0x0081e80008000410 */
[----:B------:R1:W3:Y:S01]  /*4190*/  @!P2 LDG.E.U16 R250, desc[UR18][R188.64] ;  /* 0x00000012bcfaa981 */ /* 0x0002e2000c1e1500 */
[----:B0-----:R-:W-:Y:S01]  /*41a0*/  PRMT R248, RZ, 0x7610, R248 ;  /* 0x00007610fff87816 */ /* 0x001fe200000000f8 */
[----:B-1----:R-:W-:-:S02]  /*41b0*/  IMAD.MOV.U32 R188, RZ, RZ, R2 ;  /* 0x000000ffffbc7224 */ /* 0x002fc400078e0002 */
[----:B------:R-:W-:Y:S02]  /*41c0*/  IMAD.MOV.U32 R189, RZ, RZ, R3 ;  /* 0x000000ffffbd7224 */ /* 0x000fe400078e0003 */
[----:B------:R-:W-:Y:S01]  /*41d0*/  IMAD.WIDE R2, R89, 0x2, R188 ;  /* 0x0000000259027825 */ /* 0x000fe200078e02bc */
[----:B-----5:R0:W-:Y:S04]  /*41e0*/  STS.U16 [R0+UR16+0x400], R246 ;  /* 0x000400f600007988 */ /* 0x0201e80008000410 */
[----:B------:R1:W5:Y:S01]  /*41f0*/  @!P2 LDG.E.U16 R248, desc[UR18][R2.64] ;  /* 0x0000001202f8a981 */ /* 0x000362000c1e1500 */
[----:B0-----:R-:W-:Y:S01]  /*4200*/  PRMT R246, RZ, 0x7610, R246 ;  /* 0x00007610fff67816 */ /* 0x001fe200000000f6 */
[----:B-1----:R-:W-:Y:S02]  /*4210*/  IMAD.MOV.U32 R2, RZ, RZ, R4 ;  /* 0x000000ffff027224 */ /* 0x002fe400078e0004 */
[----:B------:R-:W-:-:S02]  /*4220*/  IMAD.MOV.U32 R3, RZ, RZ, R5 ;  /* 0x000000ffff037224 */ /* 0x000fc400078e0005 */
[----:B------:R-:W-:Y:S01]  /*4230*/  IMAD.WIDE R4, R89, 0x2, R2 ;  /* 0x0000000259047825 */ /* 0x000fe200078e0202 */
[----:B------:R-:W-:-:S04]  /*4240*/  PRMT R252, RZ, 0x7610, R252 ;  /* 0x00007610fffc7816 */ /* 0x000fc800000000fc */
[----:B------:R0:W5:Y:S02]  /*4250*/  @!P2 LDG.E.U16 R246, desc[UR18][R4.64] ;  /* 0x0000001204f6a981 */ /* 0x000164000c1e1500 */
[----:B0-----:R-:W-:Y:S02]  /*4260*/  IMAD.MOV.U32 R4, RZ, RZ, R6 ;  /* 0x000000ffff047224 */ /* 0x001fe400078e0006 */
[----:B------:R-:W-:Y:S02]  /*4270*/  IMAD.MOV.U32 R5, RZ, RZ, R7 ;  /* 0x000000ffff057224 */ /* 0x000fe400078e0007 */
[----:B------:R-:W-:-:S05]  /*4280*/  IMAD.WIDE R6, R89, 0x2, R4 ;  /* 0x0000000259067825 */ /* 0x000fca00078e0204 */
[----:B------:R-:W5:Y:S04]  /*4290*/  @!P2 LDG.E.U16 R252, desc[UR18][R6.64] ;  /* 0x0000001206fca981 */ /* 0x000f68000c1e1500 */
[----:B--2---:R-:W-:Y:S04]  /*42a0*/  STS.U16 [R0+UR16+0x800], R197 ;  /* 0x000800c500007988 */ /* 0x004fe80008000410 */
[----:B----4-:R-:W-:Y:S04]  /*42b0*/  STS.U16 [R0+UR16+0xc00], R199 ;  /* 0x000c00c700007988 */ /* 0x010fe80008000410 */
[----:B------:R-:W-:Y:S04]  /*42c0*/  STS.U16 [R0+UR16+0x1000], R205 ;  /* 0x001000cd00007988 */ /* 0x000fe80008000410 */
        /* <DEDUP_REMOVED lines=40> */
[----:B------:R-:W-:Y:S01]  /*4550*/  STS.U16 [R8+UR16+0x7400], R242 ;  /* 0x007400f208007988 */ /* 0x000fe20008000410 */
[----:B------:R-:W-:-:S03]  /*4560*/  USHF.L.U32 UR4, UR24, 0x7, URZ ;  /* 0x0000000718047899 */ /* 0x000fc6000800063f */
[----:B---3--:R-:W-:Y:S01]  /*4570*/  STS.U16 [R8+UR16+0x7800], R250 ;  /* 0x007800fa08007988 */ /* 0x008fe20008000410 */
[----:B------:R-:W-:-:S03]  /*4580*/  ULOP3.LUT UR4, UR4, 0x200, URZ, 0xc0, !UPT ;  /* 0x0000020004047892 */ /* 0x000fc6000f8ec03f */
[----:B-----5:R-:W-:Y:S04]  /*4590*/  STS.U16 [R8+UR16+0x7c00], R246 ;  /* 0x007c00f608007988 */ /* 0x020fe80008000410 */
[----:B------:R-:W-:Y:S04]  /*45a0*/  STS.U16 [R125+UR16+0x4200], R208 ;  /* 0x004200d07d007988 */ /* 0x000fe80008000410 */
[----:B------:R-:W-:Y:S04]  /*45b0*/  STS.U16 [R125+UR16+0x4600], R210 ;  /* 0x004600d27d007988 */ /* 0x000fe80008000410 */
[----:B------:R-:W-:Y:S04]  /*45c0*/  STS.U16 [R125+UR16+0x4a00], R212 ;  /* 0x004a00d47d007988 */ /* 0x000fe80008000410 */
[----:B------:R-:W-:Y:S04]  /*45d0*/  STS.U16 [R125+UR16+0x4e00], R214 ;  /* 0x004e00d67d007988 */ /* 0x000fe80008000410 */
[----:B------:R-:W-:Y:S04]  /*45e0*/  STS.U16 [R125+UR16+0x5200], R216 ;  /* 0x005200d87d007988 */ /* 0x000fe80008000410 */
[----:B------:R-:W-:Y:S04]  /*45f0*/  STS.U16 [R125+UR16+0x5600], R218 ;  /* 0x005600da7d007988 */ /* 0x000fe80008000410 */
[----:B------:R0:W-:Y:S04]  /*4600*/  STS.U16 [R125+UR16+0x5a00], R220 ;  /* 0x005a00dc7d007988 */ /* 0x0001e80008000410 */
        /* <DEDUP_REMOVED lines=8> */
[----:B------:R1:W-:Y:S01]  /*4690*/  STS.U16 [R125+UR16+0x7e00], R252 ;  /* 0x007e00fc7d007988 */ /* 0x0003e20008000410 */
[----:B------:R2:W-:Y:S06]  /*46a0*/  MEMBAR.ALL.CTA ;  /* 0x0000000000007992 */ /* 0x0005ec0000008000 */
[----:B--2---:R-:W2:Y:S01]  /*46b0*/  FENCE.VIEW.ASYNC.S ;  /* 0x00000000000073c6 */ /* 0x004ea20000000000 */
[----:B------:R-:W-:Y:S01]  /*46c0*/  ULEA.HI UR4, UR16, UR4, URZ, 0x1c ;  /* 0x0000000410047291 */ /* 0x000fe2000f8fe03f */
[----:B--2---:R-:W-:Y:S03]  /*46d0*/  BAR.SYNC.DEFER_BLOCKING 0x0 ;  /* 0x0000000000007b1d */ /* 0x004fe60000010000 */
[----:B------:R-:W-:-:S03]  /*46e0*/  ULOP3.LUT UR12, UR4, 0x3fff, URZ, 0xc0, !UPT ;  /* 0x00003fff040c7892 */ /* 0x000fc6000f8ec03f */
[----:B------:R-:W-:Y:S01]  /*46f0*/  UMOV UR15, 0x40000040 ;  /* 0x40000040000f7882 */ /* 0x000fe20000000000 */
[----:B------:R-:W-:Y:S01]  /*4700*/  UMOV UR13, 0x40000040 ;  /* 0x40000040000d7882 */ /* 0x000fe20000000000 */
[----:B------:R-:W-:-:S06]  /*4710*/  WARPGROUP.ARRIVE ;  /* 0x00000000000079c5 */ /* 0x000fcc0000000000 */
[----:B------:R-:W-:Y:S01]  /*4720*/  HGMMA.64x128x16.F32 R24, gdesc[UR12].tnspA, R24 ;  /* 0x21e000000c1879f0 */ /* 0x000fe20008700818 */
[----:B------:R-:W-:Y:S01]  /*4730*/  UIADD3 UR12, UP0, UR12, 0x80, URZ ;  /* 0x000000800c0c7890 */ /* 0x000fe2000ff1e03f */
[----:B------:R-:W-:-:S03]  /*4740*/  UMOV UR4, URZ ;  /* 0x0000003f00047c82 */ /* 0x000fc60008000000 */
[----:B------:R-:W-:-:S03]  /*4750*/  UIADD3.X UR5, UR4, 0x40000040, URZ, UP0, !UPT ;  /* 0x4000004004057890 */ /* 0x000fc600087fe43f */
[----:B------:R-:W-:-:S06]  /*4760*/  UMOV UR4, UR12 ;  /* 0x0000000c00047c82 */ /* 0x000fcc0008000000 */
[----:B------:R-:W-:Y:S01]  /*4770*/  HGMMA.64x128x16.F32 R24, gdesc[UR4].tnspA, R24 ;  /* 0x21e00000041879f0 */ /* 0x000fe20008700818 */
[----:B------:R-:W-:Y:S02]  /*4780*/  UIADD3.64 UR20, UR4, 0x80, URZ ;  /* 0x0000008004147897 */ /* 0x000fe4000fffe03f */
[----:B------:R-:W-:-:S09]  /*4790*/  UIADD3.64 UR8, UR4, 0x100, URZ ;  /* 0x0000010004087897 */ /* 0x000fd2000fffe03f */
[----:B------:R-:W-:Y:S01]  /*47a0*/  HGMMA.64x128x16.F32 R24, gdesc[UR20].tnspA, R24 ;  /* 0x21e00000141879f0 */ /* 0x000fe20008700818 */
[----:B------:R-:W-:-:S04]  /*47b0*/  IMAD.WIDE R6, R90, 0x2, R4 ;  /* 0x000000025a067825 */ /* 0x000fc800078e0204 */
[----:B------:R-:W-:Y:S02]  /*47c0*/  VIADD R124, R124, 0xffffffff ;  /* 0xffffffff7c7c7836 */ /* 0x000fe40000000000 */
[----:B------:R-:W-:-:S04]  /*47d0*/  IMAD.WIDE R4, R90, 0x2, R2 ;  /* 0x000000025a047825 */ /* 0x000fc800078e0202 */
[----:B------:R-:W-:Y:S01]  /*47e0*/  IMAD.WIDE R2, R90, 0x2, R188 ;  /* 0x000000025a027825 */ /* 0x000fe200078e02bc */
[----:B------:R-:W-:Y:S01]  /*47f0*/  ISETP.NE.U32.AND P0, PT, R124, RZ, PT ;  /* 0x000000ff7c00720c */ /* 0x000fe20003f05070 */
[----:B------:R-:W-:Y:S02]  /*4800*/  HGMMA.64x128x16.F32 R24, gdesc[UR8].tnspA, R24, gsb0 ;  /* 0x21e00000081879f0 */ /* 0x000fe40008000818 */
[----:B------:R-:W-:-:S04]  /*4810*/  IMAD.WIDE R188, R90, 0x2, R186 ;  /* 0x000000025abc7825 */ /* 0x000fc800078e02ba */
        /* <DEDUP_REMOVED lines=9> */
[----:B------:R-:W-:Y:S01]  /*48b0*/  IMAD.WIDE R168, R90, 0x2, R166 ;  /* 0x000000025aa87825 */ /* 0x000fe200078e02a6 */
[----:B------:R-:W-:-:S03]  /*48c0*/  UIADD3 UR17, UR17, -0x40, URZ ;  /* 0xffffffc011117890 */ /* 0x000fc6000fffe03f */
[----:B------:R-:W-:-:S04]  /*48d0*/  IMAD.WIDE R166, R90, 0x2, R164 ;  /* 0x000000025aa67825 */ /* 0x000fc800078e02a4 */
[----:B------:R-:W-:-:S04]  /*48e0*/  IMAD.WIDE R164, R90, 0x2, R162 ;  /* 0x000000025aa47825 */ /* 0x000fc800078e02a2 */
[----:B------:R-:W-:-:S04]  /*48f0*/  IMAD.WIDE R162, R90, 0x2, R160 ;  /* 0x000000025aa27825 */ /* 0x000fc800078e02a0 */
[----:B0-----:R-:W-:-:S04]  /*4900*/  IMAD.WIDE R220, R90, 0x2, R156 ;  /* 0x000000025adc7825 */ /* 0x001fc800078e029c */
        /* <DEDUP_REMOVED lines=10> */
[----:B------:R-:W-:Y:S02]  /*49b0*/  IMAD.MOV.U32 R249, RZ, RZ, R221 ;  /* 0x000000fffff97224 */ /* 0x000fe400078e00dd */
[----:B------:R-:W-:Y:S02]  /*49c0*/  IMAD.MOV.U32 R247, RZ, RZ, R219 ;  /* 0x000000fffff77224 */ /* 0x000fe400078e00db */
[----:B------:R-:W-:Y:S02]  /*49d0*/  IMAD.MOV.U32 R245, RZ, RZ, R217 ;  /* 0x000000fffff57224 */ /* 0x000fe400078e00d9 */
[----:B------:R-:W-:-:S04]  /*49e0*/  IMAD.WIDE R152, R90, 0x2, R134 ;  /* 0x000000025a987825 */ /* 0x000fc800078e0286 */
[----:B------:R-:W-:-:S04]  /*49f0*/  IMAD.WIDE R146, R90, 0x2, R136 ;  /* 0x000000025a927825 */ /* 0x000fc800078e0288 */
[----:B------:R-:W-:-:S04]  /*4a00*/  IMAD.WIDE R144, R90, 0x2, R138 ;  /* 0x000000025a907825 */ /* 0x000fc800078e028a */
[----:B------:R-:W-:-:S04]  /*4a10*/  IMAD.WIDE R142, R90, 0x2, R140 ;  /* 0x000000025a8e7825 */ /* 0x000fc800078e028c */
[----:B------:R-:W-:-:S04]  /*4a20*/  IMAD.WIDE R128, R112, 0x2, R128 ;  /* 0x0000000270807825 */ /* 0x000fc800078e0280 */
[----:B------:R-:W-:Y:S02]  /*4a30*/  IMAD.MOV.U32 R235, RZ, RZ, R211 ;  /* 0x000000ffffeb7224 */ /* 0x000fe400078e00d3 */
[----:B------:R-:W-:Y:S01]  /*4a40*/  IMAD.MOV.U32 R233, RZ, RZ, R209 ;  /* 0x000000ffffe97224 */ /* 0x000fe200078e00d1 */
[----:B------:R-:W-:Y:S02]  /*4a50*/  WARPGROUP.DEPBAR.LE gsb0, 0x0 ;  /* 0x00008000000079c5 */ /* 0x000fe40000010000 */
[----:B-1----:R-:W-:Y:S05]  /*4a60*/  @P0 BRA `(.L_x_1) ;  /* 0xffffffe400280947 */ /* 0x002fea000383ffff */
[----:B------:R-:W-:Y:S02]  /*4a70*/  F2FP.F16.F32.PACK_AB R83, R87, R83 ;  /* 0x000000535753723e */ /* 0x000fe400000000ff */
[----:B------:R-:W-:Y:S02]  /*4a80*/  F2FP.F16.F32.PACK_AB R82, R86, R82 ;  /* 0x000000525652723e */ /* 0x000fe400000000ff */
[----:B------:R-:W-:Y:S02]  /*4a90*/  F2FP.F16.F32.PACK_AB R81, R85, R81 ;  /* 0x000000515551723e */ /* 0x000fe400000000ff */
[----:B------:R-:W-:Y:S02]  /*4aa0*/  F2FP.F16.F32.PACK_AB R80, R84, R80 ;  /* 0x000000505450723e */ /* 0x000fe400000000ff */
[----:B------:R-:W-:Y:S02]  /*4ab0*/  F2FP.F16.F32.PACK_AB R75, R79, R75 ;  /* 0x0000004b4f4b723e */ /* 0x000fe400000000ff */
[----:B------:R-:W-:-:S02]  /*4ac0*/  F2FP.F16.F32.PACK_AB R74, R78, R74 ;  /* 0x0000004a4e4a723e */ /* 0x000fc400000000ff */
        /* <DEDUP_REMOVED lines=25> */
[----:B------:R-:W-:-:S07]  /*4c60*/  F2FP.F16.F32.PACK_AB R4, R28, R24 ;  /* 0x000000181c04723e */ /* 0x000fce00000000ff */
.L_x_0:
[----:B------:R-:W-:Y:S01]  /*4c70*/  BAR.SYNC.DEFER_BLOCKING 0x0 ;  /* 0x0000000000007b1d */ /* 0x000fe20000010000 */
[----:B------:R-:W-:Y:S01]  /*4c80*/  IMAD.SHL.U32 R0, R14, 0x10, RZ ;  /* 0x000000100e007824 */ /* 0x000fe200078e00ff */
[----:B------:R-:W-:Y:S01]  /*4c90*/  LOP3.LUT R37, R10, R11, RZ, 0xfc, !PT ;  /* 0x0000000b0a257212 */ /* 0x000fe200078efcff */
[----:B------:R-:W-:Y:S01]  /*4ca0*/  IMAD.SHL.U32 R2, R14, 0x100, RZ ;  /* 0x000001000e027824 */ /* 0x000fe200078e00ff */
[----:B------:R-:W-:Y:S01]  /*4cb0*/  LOP3.LUT R125, R10, 0x2, R11, 0xfe, !PT ;  /* 0x000000020a7d7812 */ /* 0x000fe200078efe0b */
[----:B------:R-:W-:Y:S01]  /*4cc0*/  IMAD.SHL.U32 R14, R14, 0x8, RZ ;  /* 0x000000080e0e7824 */ /* 0x000fe200078e00ff */
[----:B------:R-:W-:Y:S01]  /*4cd0*/  LOP3.LUT R0, R0, 0x70, RZ, 0xc0, !PT ;  /* 0x0000007000007812 */ /* 0x000fe200078ec0ff */
[----:B------:R-:W-:Y:S01]  /*4ce0*/  ULDC UR4, c[0x0][0x244] ;  /* 0x0000910000047ab9 */ /* 0x000fe20000000800 */
[----:B------:R-:W-:Y:S01]  /*4cf0*/  LOP3.LUT R3, R2, 0x800, RZ, 0xc0, !PT ;  /* 0x0000080002037812 */ /* 0x000fe200078ec0ff */
[----:B------:R-:W-:Y:S01]  /*4d00*/  ULDC.64 UR8, c[0x0][0x228] ;  /* 0x00008a0000087ab9 */ /* 0x000fe20000000a00 */
[----:B------:R-:W-:Y:S01]  /*4d10*/  LOP3.LUT R14, R14, 0x780, RZ, 0xc0, !PT ;  /* 0x000007800e0e7812 */ /* 0x000fe200078ec0ff */
[----:B------:R-:W0:Y:S01]  /*4d20*/  LDC R2, c[0x0][0x248] ;  /* 0x00009200ff027b82 */ /* 0x000e220000000800 */
[----:B------:R-:W-:Y:S01]  /*4d30*/  IADD3 R9, R3, UR16, R0 ;  /* 0x0000001003097c10 */ /* 0x000fe2000fffe000 */
[----:B------:R-:W-:Y:S01]  /*4d40*/  ULDC.64 UR6, c[0x0][0x220] ;  /* 0x0000880000067ab9 */ /* 0x000fe20000000a00 */
[----:B------:R-:W-:-:S02]  /*4d50*/  LEA R3, R12, UR16, 0x4 ;  /* 0x000000100c037c11 */ /* 0x000fc4000f8e20ff */
[----:B------:R-:W-:Y:S01]  /*4d60*/  ISETP.GE.AND P0, PT, R13, UR8, PT ;  /* 0x000000080d007c0c */ /* 0x000fe2000bf06270 */
[----:B------:R-:W-:Y:S01]  /*4d70*/  IMAD.IADD R94, R14, 0x1, R9 ;  /* 0x000000010e5e7824 */ /* 0x000fe200078e0209 */
[C-C-:B------:R-:W-:Y:S02]  /*4d80*/  LOP3.LUT R123, R10.reuse, 0x4, R11.reuse, 0xfe, !PT ;  /* 0x000000040a7b7812 */ /* 0x140fe400078efe0b */
[C-C-:B------:R-:W-:Y:S02]  /*4d90*/  LOP3.LUT R39, R10.reuse, 0x6, R11.reuse, 0xfe, !PT ;  /* 0x000000060a277812 */ /* 0x140fe400078efe0b */
[C-C-:B------:R-:W-:Y:S01]  /*4da0*/  LOP3.LUT R121, R10.reuse, 0x8, R11.reuse, 0xfe, !PT ;  /* 0x000000080a797812 */ /* 0x140fe200078efe0b */
[----:B------:R-:W-:Y:S01]  /*4db0*/  STSM.16.M88.4 [R94], R4 ;  /* 0x000000045e007844 */ /* 0x000fe20000000200 */
[C-C-:B------:R-:W-:Y:S02]  /*4dc0*/  LOP3.LUT R119, R10.reuse, 0xa, R11.reuse, 0xfe, !PT ;  /* 0x0000000a0a777812 */ /* 0x140fe400078efe0b */
[C-C-:B------:R-:W-:Y:S01]  /*4dd0*/  LOP3.LUT R117, R10.reuse, 0xc, R11.reuse, 0xfe, !PT ;  /* 0x0000000c0a757812 */ /* 0x140fe200078efe0b */
[----:B------:R-:W-:Y:S01]  /*4de0*/  BAR.SYNC.DEFER_BLOCKING 0x0 ;  /* 0x0000000000007b1d */ /* 0x000fe20000010000 */
[----:B------:R-:W-:-:S02]  /*4df0*/  LOP3.LUT R115, R10, 0xe, R11, 0xfe, !PT ;  /* 0x0000000e0a737812 */ /* 0x000fc400078efe0b */
[C-C-:B------:R-:W-:Y:S02]  /*4e00*/  LOP3.LUT R113, R10.reuse, 0x10, R11.reuse, 0xfe, !PT ;  /* 0x000000100a717812 */ /* 0x140fe400078efe0b */
[C-C-:B------:R-:W-:Y:S02]  /*4e10*/  LOP3.LUT R111, R10.reuse, 0x12, R11.reuse, 0xfe, !PT ;  /* 0x000000120a6f7812 */ /* 0x140fe400078efe0b */
[C-C-:B------:R-:W-:Y:S02]  /*4e20*/  LOP3.LUT R109, R10.reuse, 0x14, R11.reuse, 0xfe, !PT ;  /* 0x000000140a6d7812 */ /* 0x140fe400078efe0b */
[C-C-:B------:R-:W-:Y:S02]  /*4e30*/  LOP3.LUT R107, R10.reuse, 0x16, R11.reuse, 0xfe, !PT ;  /* 0x000000160a6b7812 */ /* 0x140fe400078efe0b */
[C-C-:B------:R-:W-:Y:S02]  /*4e40*/  LOP3.LUT R105, R10.reuse, 0x18, R11.reuse, 0xfe, !PT ;  /* 0x000000180a697812 */ /* 0x140fe400078efe0b */
[----:B------:R-:W-:-:S02]  /*4e50*/  LOP3.LUT R103, R10, 0x1a, R11, 0xfe, !PT ;  /* 0x0000001a0a677812 */ /* 0x000fc400078efe0b */
[C-C-:B------:R-:W-:Y:S02]  /*4e60*/  LOP3.LUT R101, R10.reuse, 0x1c, R11.reuse, 0xfe, !PT ;  /* 0x0000001c0a657812 */ /* 0x140fe400078efe0b */
[C-C-:B------:R-:W-:Y:S02]  /*4e70*/  LOP3.LUT R99, R10.reuse, 0x1e, R11.reuse, 0xfe, !PT ;  /* 0x0000001e0a637812 */ /* 0x140fe400078efe0b */
[C-C-:B------:R-:W-:Y:S02]  /*4e80*/  LOP3.LUT R97, R10.reuse, 0x20, R11.reuse, 0xfe, !PT ;  /* 0x000000200a617812 */ /* 0x140fe400078efe0b */
[C-C-:B------:R-:W-:Y:S02]  /*4e90*/  LOP3.LUT R95, R10.reuse, 0x22, R11.reuse, 0xfe, !PT ;  /* 0x000000220a5f7812 */ /* 0x140fe400078efe0b */
[C-C-:B------:R-:W-:Y:S01]  /*4ea0*/  LOP3.LUT R93, R10.reuse, 0x24, R11.reuse, 0xfe, !PT ;  /* 0x000000240a5d7812 */ /* 0x140fe200078efe0b */
[----:B------:R-:W1:Y:S01]  /*4eb0*/  LDS.128 R28, [R3] ;  /* 0x00000000031c7984 */ /* 0x000e620000000c00 */
[----:B------:R-:W-:-:S02]  /*4ec0*/  LOP3.LUT R91, R10, 0x26, R11, 0xfe, !PT ;  /* 0x000000260a5b7812 */ /* 0x000fc400078efe0b */
[C-C-:B------:R-:W-:Y:S01]  /*4ed0*/  LOP3.LUT R89, R10.reuse, 0x28, R11.reuse, 0xfe, !PT ;  /* 0x000000280a597812 */ /* 0x140fe200078efe0b */
[----:B------:R-:W-:Y:S01]  /*4ee0*/  BAR.SYNC.DEFER_BLOCKING 0x0 ;  /* 0x0000000000007b1d */ /* 0x000fe20000010000 */
        /* <DEDUP_REMOVED lines=9> */
[C-C-:B------:R-:W-:Y:S02]  /*4f80*/  LOP3.LUT R53, R10.reuse, 0x3c, R11.reuse, 0xfe, !PT ;  /* 0x0000003c0a357812 */ /* 0x140fe400078efe0b */
[----:B------:R-:W-:-:S02]  /*4f90*/  LOP3.LUT R47, R10, 0x3e, R11, 0xfe, !PT ;  /* 0x0000003e0a2f7812 */ /* 0x000fc400078efe0b */
[C-C-:B------:R-:W-:Y:S01]  /*4fa0*/  LOP3.LUT R45, R10.reuse, 0x40, R11.reuse, 0xfe, !PT ;  /* 0x000000400a2d7812 */ /* 0x140fe200078efe0b */
[----:B------:R2:W-:Y:S01]  /*4fb0*/  STSM.16.M88.4 [R94], R32 ;  /* 0x000000205e007844 */ /* 0x0005e20000000200 */
[C-C-:B------:R-:W-:Y:S02]  /*4fc0*/  LOP3.LUT R124, R10.reuse, 0x42, R11.reuse, 0xfe, !PT ;  /* 0x000000420a7c7812 */ /* 0x140fe400078efe0b */
[C-C-:B------:R-:W-:Y:S01]  /*4fd0*/  LOP3.LUT R122, R10.reuse, 0x44, R11.reuse, 0xfe, !PT ;  /* 0x000000440a7a7812 */ /* 0x140fe200078efe0b */
[----:B------:R-:W-:Y:S01]  /*4fe0*/  BAR.SYNC.DEFER_BLOCKING 0x0 ;  /* 0x0000000000007b1d */ /* 0x000fe20000010000 */
[C-C-:B------:R-:W-:Y:S02]  /*4ff0*/  LOP3.LUT R120, R10.reuse, 0x46, R11.reuse, 0xfe, !PT ;  /* 0x000000460a787812 */ /* 0x140fe400078efe0b */
[C-C-:B------:R-:W-:Y:S02]  /*5000*/  LOP3.LUT R118, R10.reuse, 0x48, R11.reuse, 0xfe, !PT ;  /* 0x000000480a767812 */ /* 0x140fe400078efe0b */
[----:B------:R-:W-:-:S02]  /*5010*/  LOP3.LUT R116, R10, 0x4a, R11, 0xfe, !PT ;  /* 0x0000004a0a747812 */ /* 0x000fc400078efe0b */
[C-C-:B------:R-:W-:Y:S02]  /*5020*/  LOP3.LUT R114, R10.reuse, 0x4c, R11.reuse, 0xfe, !PT ;  /* 0x0000004c0a727812 */ /* 0x140fe400078efe0b */
[C-C-:B------:R-:W-:Y:S02]  /*5030*/  LOP3.LUT R112, R10.reuse, 0x4e, R11.reuse, 0xfe, !PT ;  /* 0x0000004e0a707812 */ /* 0x140fe400078efe0b */
[C-C-:B------:R-:W-:Y:S01]  /*5040*/  LOP3.LUT R110, R10.reuse, 0x50, R11.reuse, 0xfe, !PT ;  /* 0x000000500a6e7812 */ /* 0x140fe200078efe0b */
[----:B--2---:R-:W-:Y:S01]  /*5050*/  IMAD R33, R13, UR4, RZ ;  /* 0x000000040d217c24 */ /* 0x004fe2000f8e02ff */
[C-C-:B------:R-:W-:Y:S02]  /*5060*/  LOP3.LUT R108, R10.reuse, 0x52, R11.reuse, 0xfe, !PT ;  /* 0x000000520a6c7812 */ /* 0x140fe400078efe0b */
[C-C-:B------:R-:W-:Y:S02]  /*5070*/  LOP3.LUT R106, R10.reuse, 0x54, R11.reuse, 0xfe, !PT ;  /* 0x000000540a6a7812 */ /* 0x140fe400078efe0b */
[----:B------:R-:W-:-:S02]  /*5080*/  LOP3.LUT R104, R10, 0x56, R11, 0xfe, !PT ;  /* 0x000000560a687812 */ /* 0x000fc400078efe0b */
[C-C-:B------:R-:W-:Y:S02]  /*5090*/  LOP3.LUT R102, R10.reuse, 0x58, R11.reuse, 0xfe, !PT ;  /* 0x000000580a667812 */ /* 0x140fe400078efe0b */
[C-C-:B------:R-:W-:Y:S02]  /*50a0*/  LOP3.LUT R100, R10.reuse, 0x5a, R11.reuse, 0xfe, !PT ;  /* 0x0000005a0a647812 */ /* 0x140fe400078efe0b */
[C-C-:B------:R-:W-:Y:S01]  /*50b0*/  LOP3.LUT R98, R10.reuse, 0x5c, R11.reuse, 0xfe, !PT ;  /* 0x0000005c0a627812 */ /* 0x140fe200078efe0b */
[----:B------:R-:W2:Y:S01]  /*50c0*/  LDS.128 R24, [R3] ;  /* 0x0000000003187984 */ /* 0x000ea20000000c00 */
        /* <DEDUP_REMOVED lines=15> */
[----:B------:R3:W-:Y:S01]  /*51c0*/  STSM.16.M88.4 [R94], R40 ;  /* 0x000000285e007844 */ /* 0x0007e20000000200 */
[----:B------:R-:W-:-:S02]  /*51d0*/  LOP3.LUT R46, R10, 0x7a, R11, 0xfe, !PT ;  /* 0x0000007a0a2e7812 */ /* 0x000fc400078efe0b */
[C-C-:B------:R-:W-:Y:S01]  /*51e0*/  LOP3.LUT R44, R10.reuse, 0x7c, R11.reuse, 0xfe, !PT ;  /* 0x0000007c0a2c7812 */ /* 0x140fe200078efe0b */
[----:B------:R-:W-:Y:S01]  /*51f0*/  BAR.SYNC.DEFER_BLOCKING 0x0 ;  /* 0x0000000000007b1d */ /* 0x000fe20000010000 */
[----:B------:R-:W-:Y:S02]  /*5200*/  LOP3.LUT R0, R10, 0x7e, R11, 0xfe, !PT ;  /* 0x0000007e0a007812 */ /* 0x000fe400078efe0b */
[C---:B------:R-:W-:Y:S01]  /*5210*/  ISETP.LT.AND P4, PT, R37.reuse, UR9, !P0 ;  /* 0x0000000925007c0c */ /* 0x040fe2000c781270 */
[-C--:B0-----:R-:W-:Y:S01]  /*5220*/  IMAD R37, R37, R2.reuse, RZ ;  /* 0x0000000225257224 */ /* 0x081fe200078e02ff */
[----:B------:R-:W-:Y:S02]  /*5230*/  LEA R32, P1, R33, UR6, 0x1 ;  /* 0x0000000621207c11 */ /* 0x000fe4000f8208ff */
[C---:B------:R-:W-:Y:S01]  /*5240*/  ISETP.LT.AND P3, PT, R125.reuse, UR9, !P0 ;  /* 0x000000097d007c0c */ /* 0x040fe2000c761270 */
[----:B------:R-:W-:Y:S01]  /*5250*/  IMAD R125, R125, R2, RZ ;  /* 0x000000027d7d7224 */ /* 0x000fe200078e02ff */
[----:B------:R-:W-:-:S02]  /*5260*/  LEA.HI.X.SX32 R33, R33, UR7, 0x1, P1 ;  /* 0x0000000721217c11 */ /* 0x000fc400088f0eff */
[C---:B------:R-:W-:Y:S01]  /*5270*/  ISETP.LT.AND P2, PT, R123.reuse, UR9, !P0 ;  /* 0x000000097b007c0c */ /* 0x040fe2000c741270 */
[----:B------:R-:W-:Y:S01]  /*5280*/  IMAD R123, R123, R2, RZ ;  /* 0x000000027b7b7224 */ /* 0x000fe200078e02ff */
[----:B------:R-:W-:Y:S01]  /*5290*/  LEA R34, P1, R37, R32, 0x1 ;  /* 0x0000002025227211 */ /* 0x000fe200078208ff */
[----:B---3--:R-:W-:Y:S01]  /*52a0*/  IMAD R41, R39, R2, RZ ;  /* 0x0000000227297224 */ /* 0x008fe200078e02ff */
[-C--:B------:R-:W-:Y:S02]  /*52b0*/  LEA R36, P5, R125, R32.reuse, 0x1 ;  /* 0x000000207d247211 */ /* 0x080fe400078a08ff */
[-C--:B------:R-:W-:Y:S02]  /*52c0*/  LEA.HI.X.SX32 R35, R37, R33.reuse, 0x1, P1 ;  /* 0x0000002125237211 */ /* 0x080fe400008f0eff */
[----:B------:R-:W-:Y:S02]  /*52d0*/  LEA R38, P6, R123, R32, 0x1 ;  /* 0x000000207b267211 */ /* 0x000fe400078c08ff */
[----:B------:R-:W-:-:S02]  /*52e0*/  LEA.HI.X.SX32 R37, R125, R33, 0x1, P5 ;  /* 0x000000217d257211 */ /* 0x000fc400028f0eff */
[----:B------:R-:W-:Y:S01]  /*52f0*/  ISETP.LT.AND P1, PT, R39, UR9, !P0 ;  /* 0x0000000927007c0c */ /* 0x000fe2000c721270 */
[----:B------:R-:W0:Y:S01]  /*5300*/  LDS.128 R20, [R3] ;  /* 0x0000000003147984 */ /* 0x000e220000000c00 */
[----:B------:R-:W-:Y:S01]  /*5310*/  LEA.HI.X.SX32 R39, R123, R33, 0x1, P6 ;  /* 0x000000217b277211 */ /* 0x000fe200030f0eff */
[----:B------:R-:W-:Y:S06]  /*5320*/  BAR.SYNC.DEFER_BLOCKING 0x0 ;  /* 0x0000000000007b1d */ /* 0x000fec0000010000 */
[----:B------:R-:W-:Y:S02]  /*5330*/  STSM.16.M88.4 [R94], R48 ;  /* 0x000000305e007844 */ /* 0x000fe40000000200 */
[----:B------:R-:W-:Y:S06]  /*5340*/  BAR.SYNC.DEFER_BLOCKING 0x0 ;  /* 0x0000000000007b1d */ /* 0x000fec0000010000 */
[----:B------:R-:W3:Y:S02]  /*5350*/  LDS.128 R16, [R3] ;  /* 0x0000000003107984 */ /* 0x000ee40000000c00 */
[----:B------:R-:W-:Y:S06]  /*5360*/  BAR.SYNC.DEFER_BLOCKING 0x0 ;  /* 0x0000000000007b1d */ /* 0x000fec0000010000 */
[----:B------:R-:W-:Y:S02]  /*5370*/  STSM.16.M88.4 [R94], R56 ;  /* 0x000000385e007844 */ /* 0x000fe40000000200 */
[----:B------:R-:W-:Y:S06]  /*5380*/  BAR.SYNC.DEFER_BLOCKING 0x0 ;  /* 0x0000000000007b1d */ /* 0x000fec0000010000 */
[----:B------:R-:W4:Y:S02]  /*5390*/  LDS.128 R12, [R3] ;  /* 0x00000000030c7984 */ /* 0x000f240000000c00 */
[----:B------:R-:W-:Y:S06]  /*53a0*/  BAR.SYNC.DEFER_BLOCKING 0x0 ;  /* 0x0000000000007b1d */ /* 0x000fec0000010000 */
[----:B------:R-:W-:Y:S02]  /*53b0*/  STSM.16.M88.4 [R94], R64 ;  /* 0x000000405e007844 */ /* 0x000fe40000000200 */
[----:B------:R-:W-:Y:S06]  /*53c0*/  BAR.SYNC.DEFER_BLOCKING 0x0 ;  /* 0x0000000000007b1d */ /* 0x000fec0000010000 */
[----:B------:R-:W5:Y:S02]  /*53d0*/  LDS.128 R8, [R3] ;  /* 0x0000000003087984 */ /* 0x000f640000000c00 */
[----:B------:R-:W-:Y:S06]  /*53e0*/  BAR.SYNC.DEFER_BLOCKING 0x0 ;  /* 0x0000000000007b1d */ /* 0x000fec0000010000 */
[----:B------:R-:W-:Y:S02]  /*53f0*/  STSM.16.M88.4 [R94], R72 ;  /* 0x000000485e007844 */ /* 0x000fe40000000200 */
[----:B------:R-:W-:Y:S06]  /*5400*/  BAR.SYNC.DEFER_BLOCKING 0x0 ;  /* 0x0000000000007b1d */ /* 0x000fec0000010000 */
[----:B------:R-:W5:Y:S02]  /*5410*/  LDS.128 R4, [R3] ;  /* 0x0000000003047984 */ /* 0x000f640000000c00 */
[----:B------:R-:W-:Y:S06]  /*5420*/  BAR.SYNC.DEFER_BLOCKING 0x0 ;  /* 0x0000000000007b1d */ /* 0x000fec0000010000 */
[----:B------:R-:W-:Y:S02]  /*5430*/  STSM.16.M88.4 [R94], R80 ;  /* 0x000000505e007844 */ /* 0x000fe40000000200 */
[----:B------:R-:W-:Y:S06]  /*5440*/  BAR.SYNC.DEFER_BLOCKING 0x0 ;  /* 0x0000000000007b1d */ /* 0x000fec0000010000 */
[----:B-1----:R1:W-:Y:S01]  /*5450*/  @P4 STG.E.U16 desc[UR18][R34.64], R28 ;  /* 0x0000001c22004986 */ /* 0x0023e2000c101512 */
[C---:B------:R-:W-:Y:S01]  /*5460*/  ISETP.LT.AND P4, PT, R119.reuse, UR9, !P0 ;  /* 0x0000000977007c0c */ /* 0x040fe2000c781270 */
[----:B------:R-:W-:-:S02]  /*5470*/  IMAD R119, R119, R2, RZ ;  /* 0x0000000277777224 */ /* 0x000fc400078e02ff */
[----:B------:R2:W-:Y:S01]  /*5480*/  @P3 STG.E.U16 desc[UR18][R36.64], R29 ;  /* 0x0000001d24003986 */ /* 0x0005e2000c101512 */
[----:B------:R-:W-:-:S03]  /*5490*/  LEA R40, P3, R41, R32, 0x1 ;  /* 0x0000002029287211 */ /* 0x000fc600078608ff */
[----:B------:R0:W-:Y:S01]  /*54a0*/  @P2 STG.E.U16 desc[UR18][R38.64], R30 ;  /* 0x0000001e26002986 */ /* 0x0001e2000c101512 */
[C---:B------:R-:W-:Y:S01]  /*54b0*/  ISETP.LT.AND P2, PT, R121.reuse, UR9, !P0 ;  /* 0x0000000979007c0c */ /* 0x040fe2000c741270 */
[-C--:B------:R-:W-:Y:S01]  /*54c0*/  IMAD R121, R121, R2.reuse, RZ ;  /* 0x0000000279797224 */ /* 0x080fe200078e02ff */
[----:B------:R-:W-:Y:S02]  /*54d0*/  LEA.HI.X.SX32 R41, R41, R33, 0x1, P3 ;  /* 0x0000002129297211 */ /* 0x000fe400018f0eff */
[C---:B------:R-:W-:Y:S01]  /*54e0*/  ISETP.LT.AND P3, PT, R117.reuse, UR9, !P0 ;  /* 0x0000000975007c0c */ /* 0x040fe2000c761270 */
[----:B------:R-:W-:Y:S02]  /*54f0*/  IMAD R117, R117, R2, RZ ;  /* 0x0000000275757224 */ /* 0x000fe400078e02ff */
[----:B------:R3:W-:Y:S01]  /*5500*/  @P1 STG.E.U16 desc[UR18][R40.64], R31 ;  /* 0x0000001f28001986 */ /* 0x0007e2000c101512 */
[-C--:B-1----:R-:W-:Y:S02]  /*5510*/  LEA R34, P1, R121, R32.reuse, 0x1 ;  /* 0x0000002079227211 */ /* 0x082fe400078208ff */
[----:B--2---:R-:W-:-:S02]  /*5520*/  LEA R36, P6, R117, R32, 0x1 ;  /* 0x0000002075247211 */ /* 0x004fc400078c08ff */
[----:B0-----:R-:W-:Y:S02]  /*5530*/  PRMT R39, R28, 0x7632, R39 ;  /* 0x000076321c277816 */ /* 0x001fe40000000027 */
[----:B------:R-:W-:Y:S02]  /*5540*/  LEA R28, P5, R119, R32, 0x1 ;  /* 0x00000020771c7211 */ /* 0x000fe400078a08ff */
[-C--:B------:R-:W-:Y:S02]  /*5550*/  LEA.HI.X.SX32 R35, R121, R33.reuse, 0x1, P1 ;  /* 0x0000002179237211 */ /* 0x080fe400008f0eff */
[----:B------:R-:W-:Y:S02]  /*5560*/  PRMT R30, R29, 0x7632, R30 ;  /* 0x000076321d1e7816 */ /* 0x000fe4000000001e */
[----:B------:R-:W-:Y:S01]  /*5570*/  LEA.HI.X.SX32 R29, R119, R33, 0x1, P5 ;  /* 0x00000021771d7211 */ /* 0x000fe200028f0eff */
[----:B------:R-:W-:Y:S01]  /*5580*/  @P2 STG.E.U16 desc[UR18][R34.64], R39 ;  /* 0x0000002722002986 */ /* 0x000fe2000c101512 */
[----:B---3--:R-:W-:-:S02]  /*5590*/  PRMT R41, R30, 0x7632, R41 ;  /* 0x000076321e297816 */ /* 0x008fc40000000029 */
[----:B------:R-:W-:Y:S01]  /*55a0*/  LEA.HI.X.SX32 R37, R117, R33, 0x1, P6 ;  /* 0x0000002175257211 */ /* 0x000fe200030f0eff */
[----:B------:R0:W-:Y:S01]  /*55b0*/  @P4 STG.E.U16 desc[UR18][R28.64], R30 ;  /* 0x0000001e1c004986 */ /* 0x0001e2000c101512 */
[C---:B------:R-:W-:Y:S01]  /*55c0*/  ISETP.LT.AND P2, PT, R115.reuse, UR9, !P0 ;  /* 0x0000000973007c0c */ /* 0x040fe2000c741270 */
[-C--:B------:R-:W-:Y:S01]  /*55d0*/  IMAD R115, R115, R2.reuse, RZ ;  /* 0x0000000273737224 */ /* 0x080fe200078e02ff */
[C---:B------:R-:W-:Y:S01]  /*55e0*/  ISETP.LT.AND P4, PT, R113.reuse, UR9, !P0 ;  /* 0x0000000971007c0c */ /* 0x040fe2000c781270 */
[-C--:B------:R-:W-:Y:S01]  /*55f0*/  IMAD R113, R113, R2.reuse, RZ ;  /* 0x0000000271717224 */ /* 0x080fe200078e02ff */
[----:B------:R1:W-:Y:S01]  /*5600*/  @P3 STG.E.U16 desc[UR18][R36.64], R41 ;  /* 0x0000002924003986 */ /* 0x0003e2000c101512 */
[C---:B------:R-:W-:Y:S01]  /*5610*/  ISETP.LT.AND P3, PT, R111.reuse, UR9, !P0 ;  /* 0x000000096f007c0c */ /* 0x040fe2000c761270 */
[----:B------:R-:W-:Y:S01]  /*5620*/  IMAD R111, R111, R2, RZ ;  /* 0x000000026f6f7224 */ /* 0x000fe200078e02ff */
[----:B------:R-:W-:Y:S02]  /*5630*/  LEA R38, P6, R115, R32, 0x1 ;  /* 0x0000002073267211 */ /* 0x000fe400078c08ff */
[C---:B------:R-:W-:Y:S01]  /*5640*/  ISETP.LT.AND P1, PT, R109.reuse, UR9, !P0 ;  /* 0x000000096d007c0c */ /* 0x040fe2000c721270 */
[----:B------:R-:W-:Y:S01]  /*5650*/  IMAD R109, R109, R2, RZ ;  /* 0x000000026d6d7224 */ /* 0x000fe200078e02ff */
[----:B0-----:R-:W-:-:S02]  /*5660*/  LEA R28, P5, R113, R32, 0x1 ;  /* 0x00000020711c7211 */ /* 0x001fc400078a08ff */
[-C--:B------:R-:W-:Y:S02]  /*5670*/  LEA.HI.X.SX32 R39, R115, R33.reuse, 0x1, P6 ;  /* 0x0000002173277211 */ /* 0x080fe400030f0eff */
[----:B------:R-:W-:Y:S02]  /*5680*/  PRMT R35, R31, 0x7632, R35 ;  /* 0x000076321f237816 */ /* 0x000fe40000000023 */
[-C--:B------:R-:W-:Y:S02]  /*5690*/  LEA R30, P6, R111, R32.reuse, 0x1 ;  /* 0x000000206f1e7211 */ /* 0x080fe400078c08ff */
[-C--:B------:R-:W-:Y:S01]  /*56a0*/  LEA.HI.X.SX32 R29, R113, R33.reuse, 0x1, P5 ;  /* 0x00000021711d7211 */ /* 0x080fe200028f0eff */
[----:B------:R0:W-:Y:S01]  /*56b0*/  @P2 STG.E.U16 desc[UR18][R38.64], R35 ;  /* 0x0000002326002986 */ /* 0x0001e2000c101512 */
[----:B------:R-:W-:Y:S02]  /*56c0*/  LEA R34, P5, R109, R32, 0x1 ;  /* 0x000000206d227211 */ /* 0x000fe400078a08ff */
[----:B------:R-:W-:Y:S01]  /*56d0*/  LEA.HI.X.SX32 R31, R111, R33, 0x1, P6 ;  /* 0x000000216f1f7211 */ /* 0x000fe200030f0eff */
[----:B------:R-:W-:Y:S01]  /*56e0*/  @P4 STG.E.U16 desc[UR18][R28.64], R24 ;  /* 0x000000181c004986 */ /* 0x000fe2000c101512 */
[C---:B------:R-:W-:Y:S01]  /*56f0*/  ISETP.LT.AND P2, PT, R107.reuse, UR9, !P0 ;  /* 0x000000096b007c0c */ /* 0x040fe2000c741270 */
[----:B------:R-:W-:-:S02]  /*5700*/  IMAD R107, R107, R2, RZ ;  /* 0x000000026b6b7224 */ /* 0x000fc400078e02ff */
[----:B------:R2:W-:Y:S03]  /*5710*/  @P3 STG.E.U16 desc[UR18][R30.64], R25 ;  /* 0x000000191e003986 */ /* 0x0005e6000c101512 */
[----:B-1----:R-:W-:Y:S02]  /*5720*/  LEA R36, P3, R107, R32, 0x1 ;  /* 0x000000206b247211 */ /* 0x002fe400078608ff */
[-C--:B0-----:R-:W-:Y:S02]  /*5730*/  LEA.HI.X.SX32 R35, R109, R33.reuse, 0x1, P5 ;  /* 0x000000216d237211 */ /* 0x081fe400028f0eff */
[C---:B------:R-:W-:Y:S01]  /*5740*/  ISETP.LT.AND P5, PT, R105.reuse, UR9, !P0 ;  /* 0x0000000969007c0c */ /* 0x040fe2000c7a1270 */
[-C--:B------:R-:W-:Y:S01]  /*5750*/  IMAD R105, R105, R2.reuse, RZ ;  /* 0x0000000269697224 */ /* 0x080fe200078e02ff */
[----:B------:R-:W-:Y:S01]  /*5760*/  LEA.HI.X.SX32 R37, R107, R33, 0x1, P3 ;  /* 0x000000216b257211 */ /* 0x000fe200018f0eff */
[----:B------:R0:W-:Y:S01]  /*5770*/  @P1 STG.E.U16 desc[UR18][R34.64], R26 ;  /* 0x0000001a22001986 */ /* 0x0001e2000c101512 */
[C---:B------:R-:W-:Y:S01]  /*5780*/  ISETP.LT.AND P1, PT, R103.reuse, UR9, !P0 ;  /* 0x0000000967007c0c */ /* 0x040fe2000c721270 */
[----:B------:R-:W-:Y:S01]  /*5790*/  IMAD R103, R103, R2, RZ ;  /* 0x0000000267677224 */ /* 0x000fe200078e02ff */
[----:B--2---:R-:W-:Y:S01]  /*57a0*/  PRMT R31, R24, 0x7632, R31 ;  /* 0x00007632181f7816 */ /* 0x004fe2000000001f */
[----:B------:R-:W-:Y:S01]  /*57b0*/  @P2 STG.E.U16 desc[UR18][R36.64], R27 ;  /* 0x0000001b24002986 */ /* 0x000fe2000c101512 */
[----:B------:R-:W-:-:S02]  /*57c0*/  LEA R28, P4, R105, R32, 0x1 ;  /* 0x00000020691c7211 */ /* 0x000fc400078808ff */
[----:B------:R-:W-:Y:S02]  /*57d0*/  LEA R24, P3, R103, R32, 0x1 ;  /* 0x0000002067187211 */ /* 0x000fe400078608ff */
[-C--:B------:R-:W-:Y:S02]  /*57e0*/  LEA.HI.X.SX32 R29, R105, R33.reuse, 0x1, P4 ;  /* 0x00000021691d7211 */ /* 0x080fe400020f0eff */
[C---:B------:R-:W-:Y:S01]  /*57f0*/  ISETP.LT.AND P4, PT, R101.reuse, UR9, !P0 ;  /* 0x0000000965007c0c */ /* 0x040fe2000c781270 */
[-C--:B------:R-:W-:Y:S01]  /*5800*/  IMAD R101, R101, R2.reuse, RZ ;  /* 0x0000000265657224 */ /* 0x080fe200078e02ff */
[----:B0-----:R-:W-:Y:S01]  /*5810*/  PRMT R35, R25, 0x7632, R35 ;  /* 0x0000763219237816 */ /* 0x001fe20000000023 */
[----:B------:R0:W-:Y:S01]  /*5820*/  @P5 STG.E.U16 desc[UR18][R28.64], R31 ;  /* 0x0000001f1c005986 */ /* 0x0001e2000c101512 */
[----:B------:R-:W-:Y:S02]  /*5830*/  LEA.HI.X.SX32 R25, R103, R33, 0x1, P3 ;  /* 0x0000002167197211 */ /* 0x000fe400018f0eff */
[C---:B------:R-:W-:Y:S01]  /*5840*/  ISETP.LT.AND P3, PT, R99.reuse, UR9, !P0 ;  /* 0x0000000963007c0c */ /* 0x040fe2000c761270 */
[----:B------:R-:W-:Y:S01]  /*5850*/  IMAD R99, R99, R2, RZ ;  /* 0x0000000263637224 */ /* 0x000fe200078e02ff */
[----:B------:R-:W-:Y:S01]  /*5860*/  PRMT R38, R26, 0x7632, R38 ;  /* 0x000076321a267816 */ /* 0x000fe20000000026 */
[----:B------:R1:W-:Y:S01]  /*5870*/  @P1 STG.E.U16 desc[UR18][R24.64], R35 ;  /* 0x0000002318001986 */ /* 0x0003e2000c101512 */
[----:B------:R-:W-:-:S02]  /*5880*/  LEA R30, P1, R101, R32, 0x1 ;  /* 0x00000020651e7211 */ /* 0x000fc400078208ff */
[C---:B------:R-:W-:Y:S01]  /*5890*/  ISETP.LT.AND P2, PT, R97.reuse, UR9, !P0 ;  /* 0x0000000961007c0c */ /* 0x040fe2000c741270 */
[----:B------:R-:W-:Y:S01]  /*58a0*/  IMAD R97, R97, R2, RZ ;  /* 0x0000000261617224 */ /* 0x000fe200078e02ff */
[----:B------:R-:W-:Y:S02]  /*58b0*/  LEA R26, P5, R99, R32, 0x1 ;  /* 0x00000020631a7211 */ /* 0x000fe400078a08ff */
[-C--:B0-----:R-:W-:Y:S02]  /*58c0*/  LEA.HI.X.SX32 R31, R101, R33.reuse, 0x1, P1 ;  /* 0x00000021651f7211 */ /* 0x081fe400008f0eff */
[C---:B------:R-:W-:Y:S01]  /*58d0*/  ISETP.LT.AND P1, PT, R95.reuse, UR9, !P0 ;  /* 0x000000095f007c0c */ /* 0x040fe2000c721270 */
[----:B------:R-:W-:Y:S01]  /*58e0*/  IMAD R95, R95, R2, RZ ;  /* 0x000000025f5f7224 */ /* 0x000fe200078e02ff */
[----:B------:R-:W-:Y:S01]  /*58f0*/  PRMT R39, R27, 0x7632, R39 ;  /* 0x000076321b277816 */ /* 0x000fe20000000027 */
[----:B------:R0:W-:Y:S01]  /*5900*/  @P4 STG.E.U16 desc[UR18][R30.64], R38 ;  /* 0x000000261e004986 */ /* 0x0001e2000c101512 */
[----:B------:R-:W-:-:S02]  /*5910*/  LEA.HI.X.SX32 R27, R99, R33, 0x1, P5 ;  /* 0x00000021631b7211 */ /* 0x000fc400028f0eff */
[-C--:B------:R-:W-:Y:S02]  /*5920*/  LEA R28, P6, R97, R32.reuse, 0x1 ;  /* 0x00000020611c7211 */ /* 0x080fe400078c08ff */
[----:B-1----:R-:W-:Y:S01]  /*5930*/  LEA R24, P4, R95, R32, 0x1 ;  /* 0x000000205f187211 */ /* 0x002fe200078808ff */
[----:B------:R1:W-:Y:S01]  /*5940*/  @P3 STG.E.U16 desc[UR18][R26.64], R39 ;  /* 0x000000271a003986 */ /* 0x0003e2000c101512 */
[-C--:B------:R-:W-:Y:S02]  /*5950*/  LEA.HI.X.SX32 R29, R97, R33.reuse, 0x1, P6 ;  /* 0x00000021611d7211 */ /* 0x080fe400030f0eff */
[C---:B------:R-:W-:Y:S01]  /*5960*/  ISETP.LT.AND P3, PT, R93.reuse, UR9, !P0 ;  /* 0x000000095d007c0c */ /* 0x040fe2000c761270 */
[-C--:B------:R-:W-:Y:S01]  /*5970*/  IMAD R93, R93, R2.reuse, RZ ;  /* 0x000000025d5d7224 */ /* 0x080fe200078e02ff */
[----:B------:R-:W-:Y:S01]  /*5980*/  LEA.HI.X.SX32 R25, R95, R33, 0x1, P4 ;  /* 0x000000215f197211 */ /* 0x000fe200020f0eff */
[----:B------:R-:W-:Y:S01]  /*5990*/  @P2 STG.E.U16 desc[UR18][R28.64], R20 ;  /* 0x000000141c002986 */ /* 0x000fe2000c101512 */
[C---:B------:R-:W-:Y:S01]  /*59a0*/  ISETP.LT.AND P4, PT, R91.reuse, UR9, !P0 ;  /* 0x000000095b007c0c */ /* 0x040fe2000c781270 */
[----:B------:R-:W-:Y:S01]  /*59b0*/  IMAD R91, R91, R2, RZ ;  /* 0x000000025b5b7224 */ /* 0x000fe200078e02ff */
[----:B0-----:R-:W-:Y:S01]  /*59c0*/  LEA R30, P2, R93, R32, 0x1 ;  /* 0x000000205d1e7211 */ /* 0x001fe200078408ff */
[----:B------:R0:W-:Y:S01]  /*59d0*/  @P1 STG.E.U16 desc[UR18][R24.64], R21 ;  /* 0x0000001518001986 */ /* 0x0001e2000c101512 */
[C---:B------:R-:W-:Y:S01]  /*59e0*/  ISETP.LT.AND P1, PT, R89.reuse, UR9, !P0 ;  /* 0x0000000959007c0c */ /* 0x040fe2000c721270 */
[----:B------:R-:W-:Y:S01]  /*59f0*/  IMAD R89, R89, R2, RZ ;  /* 0x0000000259597224 */ /* 0x000fe200078e02ff */
[----:B------:R-:W-:-:S02]  /*5a00*/  LEA R34, P6, R91, R32, 0x1 ;  /* 0x000000205b227211 */ /* 0x000fc400078c08ff */
[-C--:B------:R-:W-:Y:S02]  /*5a10*/  LEA.HI.X.SX32 R31, R93, R33.reuse, 0x1, P2 ;  /* 0x000000215d1f7211 */ /* 0x080fe400010f0eff */
[C---:B------:R-:W-:Y:S01]  /*5a20*/  ISETP.LT.AND P2, PT, R87.reuse, UR9, !P0 ;  /* 0x0000000957007c0c */ /* 0x040fe2000c741270 */
[----:B------:R-:W-:Y:S01]  /*5a30*/  IMAD R87, R87, R2, RZ ;  /* 0x0000000257577224 */ /* 0x000fe200078e02ff */
[----:B------:R-:W-:Y:S01]  /*5a40*/  LEA.HI.X.SX32 R35, R91, R33, 0x1, P6 ;  /* 0x000000215b237211 */ /* 0x000fe200030f0eff */
[----:B------:R-:W-:Y:S01]  /*5a50*/  @P3 STG.E.U16 desc[UR18][R30.64], R22 ;  /* 0x000000161e003986 */ /* 0x000fe2000c101512 */
[-C--:B-1----:R-:W-:Y:S02]  /*5a60*/  LEA R26, P3, R89, R32.reuse, 0x1 ;  /* 0x00000020591a7211 */ /* 0x082fe400078608ff */
[----:B0-----:R-:W-:Y:S01]  /*5a70*/  PRMT R21, R20, 0x7632, R21 ;  /* 0x0000763214157816 */ /* 0x001fe20000000015 */
[----:B------:R-:W-:Y:S01]  /*5a80*/  @P4 STG.E.U16 desc[UR18][R34.64], R23 ;  /* 0x0000001722004986 */ /* 0x000fe2000c101512 */
[----:B------:R-:W-:-:S02]  /*5a90*/  LEA R24, P4, R87, R32, 0x1 ;  /* 0x0000002057187211 */ /* 0x000fc400078808ff */
[-C--:B------:R-:W-:Y:S02]  /*5aa0*/  LEA.HI.X.SX32 R27, R89, R33.reuse, 0x1, P3 ;  /* 0x00000021591b7211 */ /* 0x080fe400018f0eff */
[----:B------:R-:W-:Y:S02]  /*5ab0*/  LEA.HI.X.SX32 R25, R87, R33, 0x1, P4 ;  /* 0x0000002157197211 */ /* 0x000fe400020f0eff */
[C---:B------:R-:W-:Y:S01]  /*5ac0*/  ISETP.LT.AND P4, PT, R85.reuse, UR9, !P0 ;  /* 0x0000000955007c0c */ /* 0x040fe2000c781270 */
[-C--:B------:R-:W-:Y:S01]  /*5ad0*/  IMAD R85, R85, R2.reuse, RZ ;  /* 0x0000000255557224 */ /* 0x080fe200078e02ff */
[----:B------:R-:W-:Y:S01]  /*5ae0*/  PRMT R28, R21, 0x7632, R28 ;  /* 0x00007632151c7816 */ /* 0x000fe2000000001c */
[----:B------:R0:W-:Y:S01]  /*5af0*/  @P1 STG.E.U16 desc[UR18][R26.64], R21 ;  /* 0x000000151a001986 */ /* 0x0001e2000c101512 */
[C---:B------:R-:W-:Y:S01]  /*5b00*/  ISETP.LT.AND P3, PT, R79.reuse, UR9, !P0 ;  /* 0x000000094f007c0c */ /* 0x040fe2000c761270 */
[----:B------:R-:W-:Y:S01]  /*5b10*/  IMAD R79, R79, R2, RZ ;  /* 0x000000024f4f7224 */ /* 0x000fe200078e02ff */
[----:B------:R-:W-:Y:S01]  /*5b20*/  LEA R20, P1, R85, R32, 0x1 ;  /* 0x0000002055147211 */ /* 0x000fe200078208ff */
[----:B------:R1:W-:Y:S01]  /*5b30*/  @P2 STG.E.U16 desc[UR18][R24.64], R28 ;  /* 0x0000001c18002986 */ /* 0x0003e2000c101512 */
[C---:B------:R-:W-:Y:S01]  /*5b40*/  ISETP.LT.AND P2, PT, R77.reuse, UR9, !P0 ;  /* 0x000000094d007c0c */ /* 0x040fe2000c741270 */
[----:B------:R-:W-:Y:S01]  /*5b50*/  IMAD R77, R77, R2, RZ ;  /* 0x000000024d4d7224 */ /* 0x000fe200078e02ff */
[----:B------:R-:W-:-:S02]  /*5b60*/  ISETP.LT.AND P5, PT, R124, UR9, !P0 ;  /* 0x000000097c007c0c */ /* 0x000fc4000c7a1270 */
[----:B0-----:R-:W-:Y:S02]  /*5b70*/  LEA.HI.X.SX32 R21, R85, R33, 0x1, P1 ;  /* 0x0000002155157211 */ /* 0x001fe400008f0eff */
[C---:B------:R-:W-:Y:S01]  /*5b80*/  ISETP.LT.AND P1, PT, R71.reuse, UR9, !P0 ;  /* 0x0000000947007c0c */ /* 0x040fe2000c721270 */
[----:B------:R-:W-:Y:S01]  /*5b90*/  IMAD R71, R71, R2, RZ ;  /* 0x0000000247477224 */ /* 0x000fe200078e02ff */
[----:B-1----:R-:W-:Y:S02]  /*5ba0*/  PRMT R25, R22, 0x7632, R25 ;  /* 0x0000763216197816 */ /* 0x002fe40000000019 */
[----:B------:R-:W-:-:S03]  /*5bb0*/  LEA R22, P6, R79, R32, 0x1 ;  /* 0x000000204f167211 */ /* 0x000fc600078c08ff */
[----:B------:R0:W-:Y:S01]  /*5bc0*/  @P4 STG.E.U16 desc[UR18][R20.64], R25 ;  /* 0x0000001914004986 */ /* 0x0001e2000c101512 */
[-C--:B------:R-:W-:Y:S02]  /*5bd0*/  LEA R24, P4, R77, R32.reuse, 0x1 ;  /* 0x000000204d187211 */ /* 0x080fe400078808ff */
[----:B0-----:R-:W-:Y:S02]  /*5be0*/  PRMT R21, R23, 0x7632, R21 ;  /* 0x0000763217157816 */ /* 0x001fe40000000015 */
[-C--:B------:R-:W-:Y:S02]  /*5bf0*/  LEA.HI.X.SX32 R23, R79, R33.reuse, 0x1, P6 ;  /* 0x000000214f177211 */ /* 0x080fe400030f0eff */
[-C--:B------:R-:W-:Y:S02]  /*5c00*/  LEA.HI.X.SX32 R25, R77, R33.reuse, 0x1, P4 ;  /* 0x000000214d197211 */ /* 0x080fe400020f0eff */
[----:B------:R-:W-:Y:S01]  /*5c10*/  LEA R26, P6, R71, R32, 0x1 ;  /* 0x00000020471a7211 */ /* 0x000fe200078c08ff */
[----:B------:R0:W-:Y:S01]  /*5c20*/  @P3 STG.E.U16 desc[UR18][R22.64], R21 ;  /* 0x0000001516003986 */ /* 0x0001e2000c101512 */
[C---:B------:R-:W-:Y:S01]  /*5c30*/  ISETP.LT.AND P4, PT, R69.reuse, UR9, !P0 ;  /* 0x0000000945007c0c */ /* 0x040fe2000c781270 */
[-C--:B------:R-:W-:Y:S01]  /*5c40*/  IMAD R69, R69, R2.reuse, RZ ;  /* 0x0000000245457224 */ /* 0x080fe200078e02ff */
[----:B------:R-:W-:Y:S01]  /*5c50*/  LEA.HI.X.SX32 R27, R71, R33, 0x1, P6 ;  /* 0x00000021471b7211 */ /* 0x000fe200030f0eff */
[----:B------:R-:W-:Y:S01]  /*5c60*/  @P2 STG.E.U16 desc[UR18][R24.64], R16 ;  /* 0x0000001018002986 */ /* 0x000fe2000c101512 */
[C---:B------:R-:W-:Y:S01]  /*5c70*/  ISETP.LT.AND P2, PT, R63.reuse, UR9, !P0 ;  /* 0x000000093f007c0c */ /* 0x040fe2000c741270 */
[----:B------:R-:W-:Y:S01]  /*5c80*/  IMAD R63, R63, R2, RZ ;  /* 0x000000023f3f7224 */ /* 0x000fe200078e02ff */
[----:B------:R-:W-:Y:S01]  /*5c90*/  LEA R20, P3, R69, R32, 0x1 ;  /* 0x0000002045147211 */ /* 0x000fe200078608ff */
[----:B------:R1:W-:Y:S01]  /*5ca0*/  @P1 STG.E.U16 desc[UR18][R26.64], R17 ;  /* 0x000000111a001986 */ /* 0x0003e2000c101512 */
[C---:B------:R-:W-:Y:S01]  /*5cb0*/  ISETP.LT.AND P1, PT, R61.reuse, UR9, !P0 ;  /* 0x000000093d007c0c */ /* 0x040fe2000c721270 */
[----:B------:R-:W-:Y:S01]  /*5cc0*/  IMAD R61, R61, R2, RZ ;  /* 0x000000023d3d7224 */ /* 0x000fe200078e02ff */
[----:B------:R-:W-:-:S02]  /*5cd0*/  LEA R28, P6, R63, R32, 0x1 ;  /* 0x000000203f1c7211 */ /* 0x000fc400078c08ff */
[-C--:B0-----:R-:W-:Y:S02]  /*5ce0*/  LEA.HI.X.SX32 R21, R69, R33.reuse, 0x1, P3 ;  /* 0x0000002145157211 */ /* 0x081fe400018f0eff */
[-C--:B------:R-:W-:Y:S02]  /*5cf0*/  LEA.HI.X.SX32 R29, R63, R33.reuse, 0x1, P6 ;  /* 0x000000213f1d7211 */ /* 0x080fe400030f0eff */
[----:B------:R-:W-:Y:S01]  /*5d00*/  ISETP.LT.AND P6, PT, R55, UR9, !P0 ;  /* 0x0000000937007c0c */ /* 0x000fe2000c7c1270 */
[----:B------:R0:W-:Y:S01]  /*5d10*/  @P4 STG.E.U16 desc[UR18][R20.64], R18 ;  /* 0x0000001214004986 */ /* 0x0001e2000c101512 */
[----:B------:R-:W-:Y:S01]  /*5d20*/  LEA R22, P4, R61, R32, 0x1 ;  /* 0x000000203d167211 */ /* 0x000fe200078808ff */
[----:B------:R-:W-:Y:S01]  /*5d30*/  IMAD R55, R55, R2, RZ ;  /* 0x0000000237377224 */ /* 0x000fe200078e02ff */
[----:B-1----:R-:W-:Y:S01]  /*5d40*/  PRMT R17, R16, 0x7632, R17 ;  /* 0x0000763210117816 */ /* 0x002fe20000000011 */
[----:B------:R1:W-:Y:S01]  /*5d50*/  @P2 STG.E.U16 desc[UR18][R28.64], R19 ;  /* 0x000000131c002986 */ /* 0x0003e2000c101512 */
[----:B------:R-:W-:-:S02]  /*5d60*/  LEA.HI.X.SX32 R23, R61, R33, 0x1, P4 ;  /* 0x000000213d177211 */ /* 0x000fc400020f0eff */
[C---:B------:R-:W-:Y:S01]  /*5d70*/  ISETP.LT.AND P4, PT, R53.reuse, UR9, !P0 ;  /* 0x0000000935007c0c */ /* 0x040fe2000c781270 */
[----:B------:R-:W-:Y:S01]  /*5d80*/  IMAD R53, R53, R2, RZ ;  /* 0x0000000235357224 */ /* 0x000fe200078e02ff */
[----:B------:R-:W-:Y:S01]  /*5d90*/  LEA R24, P2, R55, R32, 0x1 ;  /* 0x0000002037187211 */ /* 0x000fe200078408ff */
[----:B------:R2:W-:Y:S01]  /*5da0*/  @P1 STG.E.U16 desc[UR18][R22.64], R17 ;  /* 0x0000001116001986 */ /* 0x0005e2000c101512 */
[C---:B------:R-:W-:Y:S01]  /*5db0*/  ISETP.LT.AND P1, PT, R47.reuse, UR9, !P0 ;  /* 0x000000092f007c0c */ /* 0x040fe2000c721270 */
[----:B------:R-:W-:Y:S01]  /*5dc0*/  IMAD R47, R47, R2, RZ ;  /* 0x000000022f2f7224 */ /* 0x000fe200078e02ff */
[----:B------:R-:W-:Y:S02]  /*5dd0*/  LEA.HI.X.SX32 R25, R55, R33, 0x1, P2 ;  /* 0x0000002137197211 */ /* 0x000fe400010f0eff */
[----:B------:R-:W-:Y:S02]  /*5de0*/  LEA R16, P2, R53, R32, 0x1 ;  /* 0x0000002035107211 */ /* 0x000fe400078408ff */
[----:B0-----:R-:W-:-:S02]  /*5df0*/  PRMT R21, R17, 0x7632, R21 ;  /* 0x0000763211157816 */ /* 0x001fc40000000015 */
[----:B------:R-:W-:Y:S02]  /*5e00*/  PRMT R26, R18, 0x7632, R26 ;  /* 0x00007632121a7816 */ /* 0x000fe4000000001a */
[----:B-1----:R-:W-:Y:S01]  /*5e10*/  PRMT R28, R19, 0x7632, R28 ;  /* 0x00007632131c7816 */ /* 0x002fe2000000001c */
[----:B------:R0:W-:Y:S01]  /*5e20*/  @P6 STG.E.U16 desc[UR18][R24.64], R21 ;  /* 0x0000001518006986 */ /* 0x0001e2000c101512 */
[-C--:B--2---:R-:W-:Y:S02]  /*5e30*/  LEA.HI.X.SX32 R17, R53, R33.reuse, 0x1, P2 ;  /* 0x0000002135117211 */ /* 0x084fe400010f0eff */
[C---:B------:R-:W-:Y:S01]  /*5e40*/  ISETP.LT.AND P2, PT, R45.reuse, UR9, !P0 ;  /* 0x000000092d007c0c */ /* 0x040fe2000c741270 */
[----:B------:R-:W-:Y:S01]  /*5e50*/  IMAD R45, R45, R2, RZ ;  /* 0x000000022d2d7224 */ /* 0x000fe200078e02ff */
[C---:B------:R-:W-:Y:S01]  /*5e60*/  LEA R18, P6, R47.reuse, R32, 0x1 ;  /* 0x000000202f127211 */ /* 0x040fe200078c08ff */
[----:B------:R1:W-:Y:S01]  /*5e70*/  @P4 STG.E.U16 desc[UR18][R16.64], R26 ;  /* 0x0000001a10004986 */ /* 0x0003e2000c101512 */
[----:B------:R-:W-:Y:S01]  /*5e80*/  ISETP.LT.AND P3, PT, R122, UR9, !P0 ;  /* 0x000000097a007c0c */ /* 0x000fe2000c761270 */
[----:B------:R-:W-:Y:S01]  /*5e90*/  IMAD R23, R2, 0x2, R45 ;  /* 0x0000000202177824 */ /* 0x000fe200078e022d */
[----:B------:R-:W-:-:S02]  /*5ea0*/  LEA.HI.X.SX32 R19, R47, R33, 0x1, P6 ;  /* 0x000000212f137211 */ /* 0x000fc400030f0eff */
[-C--:B------:R-:W-:Y:S01]  /*5eb0*/  LEA R20, P4, R45, R32.reuse, 0x1 ;  /* 0x000000202d147211 */ /* 0x080fe200078808ff */
[C---:B0-----:R-:W-:Y:S01]  /*5ec0*/  IMAD R25, R2.reuse, 0x2, R23 ;  /* 0x0000000202197824 */ /* 0x041fe200078e0217 */
[-C--:B------:R-:W-:Y:S01]  /*5ed0*/  LEA R22, P6, R23, R32.reuse, 0x1 ;  /* 0x0000002017167211 */ /* 0x080fe200078c08ff */
[----:B------:R0:W-:Y:S01]  /*5ee0*/  @P1 STG.E.U16 desc[UR18][R18.64], R28 ;  /* 0x0000001c12001986 */ /* 0x0001e2000c101512 */
[-C--:B------:R-:W-:Y:S01]  /*5ef0*/  LEA.HI.X.SX32 R21, R45, R33.reuse, 0x1, P4 ;  /* 0x000000212d157211 */ /* 0x080fe200020f0eff */
[----:B------:R-:W-:Y:S01]  /*5f00*/  IMAD R27, R2, 0x2, R25 ;  /* 0x00000002021b7824 */ /* 0x000fe200078e0219 */
[----:B------:R-:W-:Y:S02]  /*5f10*/  LEA.HI.X.SX32 R23, R23, R33, 0x1, P6 ;  /* 0x0000002117177211 */ /* 0x000fe400030f0eff */
[----:B-1----:R-:W-:Y:S01]  /*5f20*/  LEA R16, P6, R25, R32, 0x1 ;  /* 0x0000002019107211 */ /* 0x002fe200078c08ff */
[----:B----4-:R1:W-:Y:S01]  /*5f30*/  @P2 STG.E.U16 desc[UR18][R20.64], R12 ;  /* 0x0000000c14002986 */ /* 0x0103e2000c101512 */
[----:B------:R-:W-:-:S02]  /*5f40*/  ISETP.LT.AND P4, PT, R120, UR9, !P0 ;  /* 0x0000000978007c0c */ /* 0x000fc4000c781270 */
[-C--:B------:R-:W-:Y:S01]  /*5f50*/  LEA.HI.X.SX32 R17, R25, R33.reuse, 0x1, P6 ;  /* 0x0000002119117211 */ /* 0x080fe200030f0eff */
[----:B------:R-:W-:Y:S01]  /*5f60*/  IMAD R25, R2, 0x2, R27 ;  /* 0x0000000202197824 */ /* 0x000fe200078e021b */
[----:B------:R2:W-:Y:S01]  /*5f70*/  @P5 STG.E.U16 desc[UR18][R22.64], R13 ;  /* 0x0000000d16005986 */ /* 0x0005e2000c101512 */
[CC--:B0-----:R-:W-:Y:S02]  /*5f80*/  LEA R18, P6, R27.reuse, R32.reuse, 0x1 ;  /* 0x000000201b127211 */ /* 0x0c1fe400078c08ff */
[----:B------:R-:W-:Y:S01]  /*5f90*/  ISETP.LT.AND P1, PT, R118, UR9, !P0 ;  /* 0x0000000976007c0c */ /* 0x000fe2000c721270 */
[----:B------:R0:W-:Y:S01]  /*5fa0*/  @P3 STG.E.U16 desc[UR18][R16.64], R14 ;  /* 0x0000000e10003986 */ /* 0x0001e2000c101512 */
[-C--:B------:R-:W-:Y:S01]  /*5fb0*/  LEA.HI.X.SX32 R19, R27, R33.reuse, 0x1, P6 ;  /* 0x000000211b137211 */ /* 0x080fe200030f0eff */
[----:B------:R-:W-:Y:S01]  /*5fc0*/  IMAD R27, R2, 0x2, R25 ;  /* 0x00000002021b7824 */ /* 0x000fe200078e0219 */
[C---:B-1----:R-:W-:Y:S02]  /*5fd0*/  LEA R20, P6, R25.reuse, R32, 0x1 ;  /* 0x0000002019147211 */ /* 0x042fe400078c08ff */
[----:B------:R-:W-:Y:S01]  /*5fe0*/  PRMT R24, R12, 0x7632, R24 ;  /* 0x000076320c187816 */ /* 0x000fe20000000018 */
[----:B------:R1:W-:Y:S01]  /*5ff0*/  @P4 STG.E.U16 desc[UR18][R18.64], R15 ;  /* 0x0000000f12004986 */ /* 0x0003e2000c101512 */
[----:B------:R-:W-:-:S02]  /*6000*/  LEA.HI.X.SX32 R21, R25, R33, 0x1, P6 ;  /* 0x0000002119157211 */ /* 0x000fc400030f0eff */
[----:B------:R-:W-:Y:S01]  /*6010*/  PRMT R25, R13, 0x7632, R25 ;  /* 0x000076320d197816 */ /* 0x000fe20000000019 */
[----:B--2---:R-:W-:Y:S01]  /*6020*/  IMAD R13, R2, 0x2, R27 ;  /* 0x00000002020d7824 */ /* 0x004fe200078e021b */
[CC--:B------:R-:W-:Y:S01]  /*6030*/  LEA R22, P6, R27.reuse, R32.reuse, 0x1 ;  /* 0x000000201b167211 */ /* 0x0c0fe200078c08ff */
[----:B------:R2:W-:Y:S01]  /*6040*/  @P1 STG.E.U16 desc[UR18][R20.64], R24 ;  /* 0x0000001814001986 */ /* 0x0005e2000c101512 */
[----:B------:R-:W-:Y:S01]  /*6050*/  ISETP.LT.AND P2, PT, R116, UR9, !P0 ;  /* 0x0000000974007c0c */ /* 0x000fe2000c741270 */
[C---:B0-----:R-:W-:Y:S01]  /*6060*/  IMAD R17, R2.reuse, 0x2, R13 ;  /* 0x0000000202117824 */ /* 0x041fe200078e020d */
[----:B------:R-:W-:Y:S02]  /*6070*/  LEA.HI.X.SX32 R23, R27, R33, 0x1, P6 ;  /* 0x000000211b177211 */ /* 0x000fe400030f0eff */
[----:B------:R-:W-:Y:S01]  /*6080*/  LEA R12, P6, R13, R32, 0x1 ;  /* 0x000000200d0c7211 */ /* 0x000fe200078c08ff */
[----:B-1----:R-:W-:Y:S01]  /*6090*/  IMAD R19, R2, 0x2, R17 ;  /* 0x0000000202137824 */ /* 0x002fe200078e0211 */
[----:B------:R-:W-:-:S02]  /*60a0*/  PRMT R26, R14, 0x7632, R26 ;  /* 0x000076320e1a7816 */ /* 0x000fc4000000001a */
[-C--:B------:R-:W-:Y:S02]  /*60b0*/  LEA.HI.X.SX32 R13, R13, R33.reuse, 0x1, P6 ;  /* 0x000000210d0d7211 */ /* 0x080fe400030f0eff */
[-C--:B------:R-:W-:Y:S01]  /*60c0*/  LEA R14, P6, R17, R32.reuse, 0x1 ;  /* 0x00000020110e7211 */ /* 0x080fe200078c08ff */
[----:B--2---:R-:W-:Y:S01]  /*60d0*/  IMAD R21, R2, 0x2, R19 ;  /* 0x0000000202157824 */ /* 0x004fe200078e0213 */
[----:B------:R-:W-:Y:S01]  /*60e0*/  ISETP.LT.AND P5, PT, R114, UR9, !P0 ;  /* 0x0000000972007c0c */ /* 0x000fe2000c7a1270 */
[----:B------:R0:W-:Y:S01]  /*60f0*/  @P2 STG.E.U16 desc[UR18][R22.64], R25 ;  /* 0x0000001916002986 */ /* 0x0001e2000c101512 */
[----:B------:R-:W-:Y:S02]  /*6100*/  PRMT R27, R15, 0x7632, R27 ;  /* 0x000076320f1b7816 */ /* 0x000fe4000000001b */
[----:B------:R-:W-:Y:S02]  /*6110*/  LEA.HI.X.SX32 R15, R17, R33, 0x1, P6 ;  /* 0x00000021110f7211 */ /* 0x000fe400030f0eff */
[----:B------:R-:W-:-:S02]  /*6120*/  LEA R16, P6, R19, R32, 0x1 ;  /* 0x0000002013107211 */ /* 0x000fc400078c08ff */
[----:B------:R-:W-:Y:S02]  /*6130*/  ISETP.LT.AND P3, PT, R112, UR9, !P0 ;  /* 0x0000000970007c0c */ /* 0x000fe4000c761270 */
[-C--:B------:R-:W-:Y:S02]  /*6140*/  LEA.HI.X.SX32 R17, R19, R33.reuse, 0x1, P6 ;  /* 0x0000002113117211 */ /* 0x080fe400030f0eff */
[C---:B------:R-:W-:Y:S01]  /*6150*/  LEA R18, P6, R21.reuse, R32, 0x1 ;  /* 0x0000002015127211 */ /* 0x040fe200078c08ff */
[----:B0-----:R-:W-:Y:S01]  /*6160*/  IMAD R23, R2, 0x2, R21 ;  /* 0x0000000202177824 */ /* 0x001fe200078e0215 */
[----:B------:R-:W-:Y:S01]  /*6170*/  ISETP.LT.AND P4, PT, R110, UR9, !P0 ;  /* 0x000000096e007c0c */ /* 0x000fe2000c781270 */
[----:B------:R0:W-:Y:S01]  /*6180*/  @P5 STG.E.U16 desc[UR18][R12.64], R26 ;  /* 0x0000001a0c005986 */ /* 0x0001e2000c101512 */
[----:B------:R-:W-:Y:S01]  /*6190*/  LEA.HI.X.SX32 R19, R21, R33, 0x1, P6 ;  /* 0x0000002115137211 */ /* 0x000fe200030f0eff */
[----:B------:R-:W-:Y:S01]  /*61a0*/  IMAD R21, R2, 0x2, R23 ;  /* 0x0000000202157824 */ /* 0x000fe200078e0217 */
[----:B------:R-:W-:-:S02]  /*61b0*/  ISETP.LT.AND P1, PT, R108, UR9, !P0 ;  /* 0x000000096c007c0c */ /* 0x000fc4000c721270 */
[----:B------:R-:W-:Y:S01]  /*61c0*/  ISETP.LT.AND P2, PT, R106, UR9, !P0 ;  /* 0x000000096a007c0c */ /* 0x000fe2000c741270 */
[----:B------:R1:W-:Y:S01]  /*61d0*/  @P3 STG.E.U16 desc[UR18][R14.64], R27 ;  /* 0x0000001b0e003986 */ /* 0x0003e2000c101512 */
[----:B------:R-:W-:Y:S02]  /*61e0*/  ISETP.LT.AND P5, PT, R104, UR9, !P0 ;  /* 0x0000000968007c0c */ /* 0x000fe4000c7a1270 */
[----:B-----5:R-:W-:Y:S02]  /*61f0*/  PRMT R22, R9, 0x7632, R22 ;  /* 0x0000763209167816 */ /* 0x020fe40000000016 */
[----:B------:R-:W-:Y:S01]  /*6200*/  ISETP.LT.AND P3, PT, R102, UR9, !P0 ;  /* 0x0000000966007c0c */ /* 0x000fe2000c761270 */
[----:B------:R2:W-:Y:S01]  /*6210*/  @P4 STG.E.U16 desc[UR18][R16.64], R8 ;  /* 0x0000000810004986 */ /* 0x0005e2000c101512 */
[CC--:B0-----:R-:W-:Y:S02]  /*6220*/  LEA R12, P6, R23.reuse, R32.reuse, 0x1 ;  /* 0x00000020170c7211 */ /* 0x0c1fe400078c08ff */
[----:B------:R-:W-:Y:S01]  /*6230*/  PRMT R20, R8, 0x7632, R20 ;  /* 0x0000763208147816 */ /* 0x000fe20000000014 */
[----:B------:R0:W-:Y:S01]  /*6240*/  @P1 STG.E.U16 desc[UR18][R18.64], R9 ;  /* 0x0000000912001986 */ /* 0x0001e2000c101512 */
[----:B------:R-:W-:Y:S01]  /*6250*/  LEA.HI.X.SX32 R13, R23, R33, 0x1, P6 ;  /* 0x00000021170d7211 */ /* 0x000fe200030f0eff */
[----:B------:R-:W-:Y:S01]  /*6260*/  IMAD R23, R2, 0x2, R21 ;  /* 0x0000000202177824 */ /* 0x000fe200078e0215 */
[----:B-1----:R-:W-:-:S02]  /*6270*/  LEA R14, P6, R21, R32, 0x1 ;  /* 0x00000020150e7211 */ /* 0x002fc400078c08ff */
[----:B------:R-:W-:Y:S01]  /*6280*/  ISETP.LT.AND P4, PT, R100, UR9, !P0 ;  /* 0x0000000964007c0c */ /* 0x000fe2000c781270 */
[----:B------:R1:W-:Y:S01]  /*6290*/  @P2 STG.E.U16 desc[UR18][R12.64], R10 ;  /* 0x0000000a0c002986 */ /* 0x0003e2000c101512 */
[-C--:B------:R-:W-:Y:S01]  /*62a0*/  LEA.HI.X.SX32 R15, R21, R33.reuse, 0x1, P6 ;  /* 0x00000021150f7211 */ /* 0x080fe200030f0eff */
[----:B------:R-:W-:Y:S01]  /*62b0*/  IMAD R21, R2, 0x2, R23 ;  /* 0x0000000202157824 */ /* 0x000fe200078e0217 */
[CC--:B--2---:R-:W-:Y:S02]  /*62c0*/  LEA R16, P6, R23.reuse, R32.reuse, 0x1 ;  /* 0x0000002017107211 */ /* 0x0c4fe400078c08ff */
[----:B------:R-:W-:Y:S01]  /*62d0*/  ISETP.LT.AND P1, PT, R98, UR9, !P0 ;  /* 0x0000000962007c0c */ /* 0x000fe2000c721270 */
[----:B0-----:R-:W-:Y:S01]  /*62e0*/  IMAD R9, R2, 0x2, R21 ;  /* 0x0000000202097824 */ /* 0x001fe200078e0215 */
[----:B------:R-:W-:Y:S01]  /*62f0*/  LEA.HI.X.SX32 R17, R23, R33, 0x1, P6 ;  /* 0x0000002117117211 */ /* 0x000fe200030f0eff */
[----:B------:R0:W-:Y:S01]  /*6300*/  @P5 STG.E.U16 desc[UR18][R14.64], R11 ;  /* 0x0000000b0e005986 */ /* 0x0001e2000c101512 */
[----:B------:R-:W-:-:S02]  /*6310*/  LEA R18, P6, R21, R32, 0x1 ;  /* 0x0000002015127211 */ /* 0x000fc400078c08ff */
[----:B------:R-:W-:Y:S01]  /*6320*/  PRMT R23, R11, 0x7632, R23 ;  /* 0x000076320b177816 */ /* 0x000fe20000000017 */
[----:B-1----:R-:W-:Y:S01]  /*6330*/  IMAD R13, R2, 0x2, R9 ;  /* 0x00000002020d7824 */ /* 0x002fe200078e0209 */
[-C--:B------:R-:W-:Y:S01]  /*6340*/  LEA.HI.X.SX32 R19, R21, R33.reuse, 0x1, P6 ;  /* 0x0000002115137211 */ /* 0x080fe200030f0eff */
[----:B------:R1:W-:Y:S01]  /*6350*/  @P3 STG.E.U16 desc[UR18][R16.64], R20 ;  /* 0x0000001410003986 */ /* 0x0003e2000c101512 */
[CC--:B------:R-:W-:Y:S02]  /*6360*/  LEA R8, P6, R9.reuse, R32.reuse, 0x1 ;  /* 0x0000002009087211 */ /* 0x0c0fe400078c08ff */
[----:B------:R-:W-:Y:S01]  /*6370*/  PRMT R21, R10, 0x7632, R21 ;  /* 0x000076320a157816 */ /* 0x000fe20000000015 */
[----:B------:R2:W-:Y:S01]  /*6380*/  @P4 STG.E.U16 desc[UR18][R18.64], R22 ;  /* 0x0000001612004986 */ /* 0x0005e2000c101512 */
[----:B------:R-:W-:Y:S01]  /*6390*/  LEA.HI.X.SX32 R9, R9, R33, 0x1, P6 ;  /* 0x0000002109097211 */ /* 0x000fe200030f0eff */
[----:B0-----:R-:W-:Y:S01]  /*63a0*/  IMAD R15, R2, 0x2, R13 ;  /* 0x00000002020f7824 */ /* 0x001fe200078e020d */
[----:B------:R-:W-:-:S02]  /*63b0*/  LEA R10, P6, R13, R32, 0x1 ;  /* 0x000000200d0a7211 */ /* 0x000fc400078c08ff */
[----:B------:R-:W-:Y:S01]  /*63c0*/  ISETP.LT.AND P2, PT, R96, UR9, !P0 ;  /* 0x0000000960007c0c */ /* 0x000fe2000c741270 */
[----:B------:R0:W-:Y:S01]  /*63d0*/  @P1 STG.E.U16 desc[UR18][R8.64], R21 ;  /* 0x0000001508001986 */ /* 0x0001e2000c101512 */
[-C--:B------:R-:W-:Y:S01]  /*63e0*/  LEA.HI.X.SX32 R11, R13, R33.reuse, 0x1, P6 ;  /* 0x000000210d0b7211 */ /* 0x080fe200030f0eff */
[----:B-1----:R-:W-:Y:S01]  /*63f0*/  IMAD R17, R2, 0x2, R15 ;  /* 0x0000000202117824 */ /* 0x002fe200078e020f */
[CC--:B------:R-:W-:Y:S02]  /*6400*/  LEA R12, P6, R15.reuse, R32.reuse, 0x1 ;  /* 0x000000200f0c7211 */ /* 0x0c0fe400078c08ff */
[----:B------:R-:W-:Y:S01]  /*6410*/  ISETP.LT.AND P5, PT, R92, UR9, !P0 ;  /* 0x000000095c007c0c */ /* 0x000fe2000c7a1270 */
[----:B--2---:R-:W-:Y:S01]  /*6420*/  IMAD R19, R2, 0x2, R17 ;  /* 0x0000000202137824 */ /* 0x004fe200078e0211 */
[----:B------:R-:W-:Y:S02]  /*6430*/  LEA.HI.X.SX32 R13, R15, R33, 0x1, P6 ;  /* 0x000000210f0d7211 */ /* 0x000fe400030f0eff */
[----:B------:R-:W-:-:S02]  /*6440*/  LEA R14, P6, R17, R32, 0x1 ;  /* 0x00000020110e7211 */ /* 0x000fc400078c08ff */
[----:B------:R-:W-:Y:S01]  /*6450*/  ISETP.LT.AND P3, PT, R90, UR9, !P0 ;  /* 0x000000095a007c0c */ /* 0x000fe2000c761270 */
[----:B------:R1:W-:Y:S01]  /*6460*/  @P2 STG.E.U16 desc[UR18][R10.64], R23 ;  /* 0x000000170a002986 */ /* 0x0003e2000c101512 */
[-C--:B------:R-:W-:Y:S01]  /*6470*/  LEA.HI.X.SX32 R15, R17, R33.reuse, 0x1, P6 ;  /* 0x00000021110f7211 */ /* 0x080fe200030f0eff */
[----:B------:R-:W-:Y:S01]  /*6480*/  IMAD R17, R2, 0x2, R19 ;  /* 0x0000000202117824 */ /* 0x000fe200078e0213 */
[C---:B0-----:R-:W-:Y:S01]  /*6490*/  LEA R8, P6, R19.reuse, R32, 0x1 ;  /* 0x0000002013087211 */ /* 0x041fe200078c08ff */
[----:B------:R-:W0:Y:S01]  /*64a0*/  LDS.128 R20, [R3] ;  /* 0x0000000003147984 */ /* 0x000e220000000c00 */
[----:B------:R-:W-:Y:S02]  /*64b0*/  ISETP.LT.AND P4, PT, R88, UR9, !P0 ;  /* 0x0000000958007c0c */ /* 0x000fe4000c781270 */
[----:B------:R-:W-:Y:S01]  /*64c0*/  LEA.HI.X.SX32 R9, R19, R33, 0x1, P6 ;  /* 0x0000002113097211 */ /* 0x000fe200030f0eff */
[----:B------:R-:W-:Y:S01]  /*64d0*/  IMAD R19, R2, 0x2, R17 ;  /* 0x0000000202137824 */ /* 0x000fe200078e0211 */
[----:B------:R-:W-:Y:S01]  /*64e0*/  ISETP.LT.AND P1, PT, R86, UR9, !P0 ;  /* 0x0000000956007c0c */ /* 0x000fe2000c721270 */
[----:B------:R2:W-:Y:S01]  /*64f0*/  @P5 STG.E.U16 desc[UR18][R12.64], R4 ;  /* 0x000000040c005986 */ /* 0x0005e2000c101512 */
[----:B------:R-:W-:-:S02]  /*6500*/  ISETP.LT.AND P2, PT, R84, UR9, !P0 ;  /* 0x0000000954007c0c */ /* 0x000fc4000c741270 */
[CC--:B-1----:R-:W-:Y:S01]  /*6510*/  LEA R10, P6, R17.reuse, R32.reuse, 0x1 ;  /* 0x00000020110a7211 */ /* 0x0c2fe200078c08ff */
[----:B------:R1:W-:Y:S01]  /*6520*/  @P3 STG.E.U16 desc[UR18][R14.64], R5 ;  /* 0x000000050e003986 */ /* 0x0003e2000c101512 */
[----:B------:R-:W-:Y:S02]  /*6530*/  ISETP.LT.AND P5, PT, R76, UR9, !P0 ;  /* 0x000000094c007c0c */ /* 0x000fe4000c7a1270 */
[----:B------:R-:W-:Y:S01]  /*6540*/  LEA.HI.X.SX32 R11, R17, R33, 0x1, P6 ;  /* 0x00000021110b7211 */ /* 0x000fe200030f0eff */
[----:B------:R-:W-:Y:S01]  /*6550*/  IMAD R17, R2, 0x2, R19 ;  /* 0x0000000202117824 */ /* 0x000fe200078e0213 */
[----:B------:R3:W-:Y:S01]  /*6560*/  @P4 STG.E.U16 desc[UR18][R8.64], R6 ;  /* 0x0000000608004986 */ /* 0x0007e2000c101512 */
[----:B------:R-:W-:Y:S02]  /*6570*/  ISETP.LT.AND P3, PT, R78, UR9, !P0 ;  /* 0x000000094e007c0c */ /* 0x000fe4000c761270 */
[----:B--2---:R-:W-:Y:S01]  /*6580*/  LEA R12, P6, R19, R32, 0x1 ;  /* 0x00000020130c7211 */ /* 0x004fe200078c08ff */
[----:B------:R2:W-:Y:S01]  /*6590*/  @P1 STG.E.U16 desc[UR18][R10.64], R7 ;  /* 0x000000070a001986 */ /* 0x0005e2000c101512 */
[----:B------:R-:W-:-:S02]  /*65a0*/  ISETP.LT.AND P4, PT, R70, UR9, !P0 ;  /* 0x0000000946007c0c */ /* 0x000fc4000c781270 */
[----:B-1----:R-:W-:Y:S02]  /*65b0*/  PRMT R15, R4, 0x7632, R15 ;  /* 0x00007632040f7816 */ /* 0x002fe4000000000f */
[----:B------:R-:W-:Y:S02]  /*65c0*/  LEA.HI.X.SX32 R13, R19, R33, 0x1, P6 ;  /* 0x00000021130d7211 */ /* 0x000fe400030f0eff */
[----:B------:R-:W-:Y:S01]  /*65d0*/  LEA R14, P6, R17, R32, 0x1 ;  /* 0x00000020110e7211 */ /* 0x000fe200078c08ff */
[----:B---3--:R-:W-:Y:S01]  /*65e0*/  IMAD R9, R2, 0x2, R17 ;  /* 0x0000000202097824 */ /* 0x008fe200078e0211 */
[----:B------:R-:W-:Y:S01]  /*65f0*/  PRMT R5, R5, 0x7632, R5 ;  /* 0x0000763205057816 */ /* 0x000fe20000000005 */
[----:B------:R1:W-:Y:S01]  /*6600*/  @P2 STG.E.U16 desc[UR18][R12.64], R15 ;  /* 0x0000000f0c002986 */ /* 0x0003e2000c101512 */
[----:B------:R-:W-:Y:S01]  /*6610*/  ISETP.LT.AND P1, PT, R68, UR9, !P0 ;  /* 0x0000000944007c0c */ /* 0x000fe2000c721270 */
[----:B------:R-:W-:Y:S01]  /*6620*/  IMAD R3, R2, 0x2, R9 ;  /* 0x0000000202037824 */ /* 0x000fe200078e0209 */
[----:B--2---:R-:W-:-:S02]  /*6630*/  PRMT R11, R6, 0x7632, R11 ;  /* 0x00007632060b7816 */ /* 0x004fc4000000000b */
[----:B------:R-:W-:Y:S02]  /*6640*/  ISETP.LT.AND P2, PT, R62, UR9, !P0 ;  /* 0x000000093e007c0c */ /* 0x000fe4000c741270 */
[-C--:B-1----:R-:W-:Y:S02]  /*6650*/  LEA.HI.X.SX32 R15, R17, R33.reuse, 0x1, P6 ;  /* 0x00000021110f7211 */ /* 0x082fe400030f0eff */
[----:B------:R-:W-:Y:S02]  /*6660*/  LEA R4, P6, R9, R32, 0x1 ;  /* 0x0000002009047211 */ /* 0x000fe400078c08ff */
[----:B------:R-:W-:Y:S01]  /*6670*/  PRMT R12, R7, 0x7632, R12 ;  /* 0x00007632070c7816 */ /* 0x000fe2000000000c */
[----:B------:R1:W-:Y:S01]  /*6680*/  @P5 STG.E.U16 desc[UR18][R14.64], R5 ;  /* 0x000000050e005986 */ /* 0x0003e2000c101512 */
[----:B------:R-:W-:Y:S01]  /*6690*/  IMAD R7, R2, 0x2, R3 ;  /* 0x0000000202077824 */ /* 0x000fe200078e0203 */
[----:B------:R-:W-:Y:S02]  /*66a0*/  ISETP.LT.AND P5, PT, R60, UR9, !P0 ;  /* 0x000000093c007c0c */ /* 0x000fe4000c7a1270 */
[----:B-1----:R-:W-:-:S02]  /*66b0*/  LEA.HI.X.SX32 R5, R9, R33, 0x1, P6 ;  /* 0x0000002109057211 */ /* 0x002fc400030f0eff */
[----:B------:R-:W-:-:S03]  /*66c0*/  LEA R8, P6, R3, R32, 0x1 ;  /* 0x0000002003087211 */ /* 0x000fc600078c08ff */
[----:B------:R1:W-:Y:S01]  /*66d0*/  @P3 STG.E.U16 desc[UR18][R4.64], R11 ;  /* 0x0000000b04003986 */ /* 0x0003e2000c101512 */
[----:B------:R-:W-:Y:S01]  /*66e0*/  LEA.HI.X.SX32 R9, R3, R33, 0x1, P6 ;  /* 0x0000002103097211 */ /* 0x000fe200030f0eff */
[----:B------:R-:W-:Y:S01]  /*66f0*/  IMAD R3, R2, 0x2, R7 ;  /* 0x0000000202037824 */ /* 0x000fe200078e0207 */
[----:B------:R-:W-:-:S03]  /*6700*/  LEA R6, P3, R7, R32, 0x1 ;  /* 0x0000002007067211 */ /* 0x000fc600078608ff */
[----:B------:R-:W-:Y:S01]  /*6710*/  IMAD R13, R2, 0x2, R3 ;  /* 0x00000002020d7824 */ /* 0x000fe200078e0203 */
[-C--:B------:R-:W-:Y:S01]  /*6720*/  LEA R10, P6, R3, R32.reuse, 0x1 ;  /* 0x00000020030a7211 */ /* 0x080fe200078c08ff */
[----:B------:R2:W-:Y:S01]  /*6730*/  @P4 STG.E.U16 desc[UR18][R8.64], R12 ;  /* 0x0000000c08004986 */ /* 0x0005e2000c101512 */
[-C--:B------:R-:W-:Y:S02]  /*6740*/  LEA.HI.X.SX32 R7, R7, R33.reuse, 0x1, P3 ;  /* 0x0000002107077211 */ /* 0x080fe400018f0eff */
[----:B------:R-:W-:Y:S02]  /*6750*/  ISETP.LT.AND P4, PT, R54, UR9, !P0 ;  /* 0x0000000936007c0c */ /* 0x000fe4000c781270 */
[----:B-1----:R-:W-:Y:S01]  /*6760*/  LEA.HI.X.SX32 R11, R3, R33, 0x1, P6 ;  /* 0x00000021030b7211 */ /* 0x002fe200030f0eff */
[----:B------:R-:W-:Y:S01]  /*6770*/  IMAD R3, R2, 0x2, R13 ;  /* 0x0000000202037824 */ /* 0x000fe200078e020d */
[----:B0-----:R0:W-:Y:S01]  /*6780*/  @P1 STG.E.U16 desc[UR18][R6.64], R20 ;  /* 0x0000001406001986 */ /* 0x0011e2000c101512 */
[----:B------:R-:W-:-:S02]  /*6790*/  LEA R4, P1, R13, R32, 0x1 ;  /* 0x000000200d047211 */ /* 0x000fc400078208ff */
[C---:B------:R-:W-:Y:S01]  /*67a0*/  IMAD R15, R2.reuse, 0x2, R3 ;  /* 0x00000002020f7824 */ /* 0x040fe200078e0203 */
[----:B------:R1:W-:Y:S01]  /*67b0*/  @P2 STG.E.U16 desc[UR18][R10.64], R21 ;  /* 0x000000150a002986 */ /* 0x0003e2000c101512 */
[-C--:B--2---:R-:W-:Y:S02]  /*67c0*/  LEA R8, P2, R3, R32.reuse, 0x1 ;  /* 0x0000002003087211 */ /* 0x084fe400078408ff */
[----:B------:R-:W-:Y:S01]  /*67d0*/  IMAD R17, R2, 0x2, R15 ;  /* 0x0000000202117824 */ /* 0x000fe200078e020f */
[-C--:B------:R-:W-:Y:S02]  /*67e0*/  LEA.HI.X.SX32 R5, R13, R33.reuse, 0x1, P1 ;  /* 0x000000210d057211 */ /* 0x080fe400008f0eff */
[----:B------:R-:W-:Y:S01]  /*67f0*/  ISETP.LT.AND P3, PT, R52, UR9, !P0 ;  /* 0x0000000934007c0c */ /* 0x000fe2000c761270 */
[C---:B------:R-:W-:Y:S01]  /*6800*/  IMAD R19, R2.reuse, 0x2, R17 ;  /* 0x0000000202137824 */ /* 0x040fe200078e0211 */
[-C--:B------:R-:W-:Y:S01]  /*6810*/  LEA R12, P6, R15, R32.reuse, 0x1 ;  /* 0x000000200f0c7211 */ /* 0x080fe200078c08ff */
[----:B------:R2:W-:Y:S01]  /*6820*/  @P5 STG.E.U16 desc[UR18][R4.64], R22 ;  /* 0x0000001604005986 */ /* 0x0005e2000c101512 */
[----:B------:R-:W-:Y:S01]  /*6830*/  LEA.HI.X.SX32 R9, R3, R33, 0x1, P2 ;  /* 0x0000002103097211 */ /* 0x000fe200010f0eff */
[----:B------:R-:W-:Y:S01]  /*6840*/  IMAD R14, R2, 0x2, R19 ;  /* 0x00000002020e7824 */ /* 0x000fe200078e0213 */
[----:B------:R-:W-:-:S02]  /*6850*/  LEA R2, P1, R19, R32, 0x1 ;  /* 0x0000002013027211 */ /* 0x000fc400078208ff */
[----:B------:R-:W-:Y:S01]  /*6860*/  ISETP.LT.AND P2, PT, R46, UR9, !P0 ;  /* 0x000000092e007c0c */ /* 0x000fe2000c741270 */
[----:B------:R2:W-:Y:S01]  /*6870*/  @P4 STG.E.U16 desc[UR18][R8.64], R23 ;  /* 0x0000001708004986 */ /* 0x0005e2000c101512 */
[-C--:B------:R-:W-:Y:S02]  /*6880*/  LEA.HI.X.SX32 R3, R19, R33.reuse, 0x1, P1 ;  /* 0x0000002113037211 */ /* 0x080fe400008f0eff */
[----:B------:R-:W-:Y:S02]  /*6890*/  ISETP.LT.AND P1, PT, R44, UR9, !P0 ;  /* 0x000000092c007c0c */ /* 0x000fe4000c721270 */
[----:B------:R-:W-:Y:S02]  /*68a0*/  ISETP.LT.AND P0, PT, R0, UR9, !P0 ;  /* 0x0000000900007c0c */ /* 0x000fe4000c701270 */
[----:B------:R-:W-:Y:S02]  /*68b0*/  LEA.HI.X.SX32 R13, R15, R33, 0x1, P6 ;  /* 0x000000210f0d7211 */ /* 0x000fe400030f0eff */
[----:B0-----:R-:W-:-:S02]  /*68c0*/  LEA R6, P6, R17, R32, 0x1 ;  /* 0x0000002011067211 */ /* 0x001fc400078c08ff */
[----:B------:R-:W-:Y:S02]  /*68d0*/  PRMT R20, R20, 0x7632, R20 ;  /* 0x0000763214147816 */ /* 0x000fe40000000014 */
[-C--:B------:R-:W-:Y:S02]  /*68e0*/  LEA.HI.X.SX32 R7, R17, R33.reuse, 0x1, P6 ;  /* 0x0000002111077211 */ /* 0x080fe400030f0eff */
[----:B-1----:R-:W-:Y:S01]  /*68f0*/  PRMT R21, R21, 0x7632, R21 ;  /* 0x0000763215157816 */ /* 0x002fe20000000015 */
[----:B------:R2:W-:Y:S01]  /*6900*/  @P3 STG.E.U16 desc[UR18][R12.64], R20 ;  /* 0x000000140c003986 */ /* 0x0005e2000c101512 */
[----:B------:R-:W-:Y:S02]  /*6910*/  PRMT R0, R22, 0x7632, R0 ;  /* 0x0000763216007816 */ /* 0x000fe40000000000 */
[C---:B------:R-:W-:Y:S01]  /*6920*/  LEA R32, P6, R14.reuse, R32, 0x1 ;  /* 0x000000200e207211 */ /* 0x040fe200078c08ff */
[----:B------:R2:W-:Y:S03]  /*6930*/  @P2 STG.E.U16 desc[UR18][R6.64], R21 ;  /* 0x0000001506002986 */ /* 0x0005e6000c101512 */
[----:B------:R-:W-:Y:S01]  /*6940*/  LEA.HI.X.SX32 R33, R14, R33, 0x1, P6 ;  /* 0x000000210e217211 */ /* 0x000fe200030f0eff */
[----:B------:R2:W-:Y:S01]  /*6950*/  @P1 STG.E.U16 desc[UR18][R2.64], R0 ;  /* 0x0000000002001986 */ /* 0x0005e2000c101512 */
[----:B------:R-:W-:Y:S07]  /*6960*/  @!P0 EXIT ;  /* 0x000000000000894d */ /* 0x000fee0003800000 */
[----:B------:R-:W-:-:S05]  /*6970*/  PRMT R16, R23, 0x7632, R16 ;  /* 0x0000763217107816 */ /* 0x000fca0000000010 */
[----:B------:R-:W-:Y:S01]  /*6980*/  STG.E.U16 desc[UR18][R32.64], R16 ;  /* 0x0000001020007986 */ /* 0x000fe2000c101512 */
[----:B------:R-:W-:Y:S05]  /*6990*/  EXIT ;  /* 0x000000000000794d */ /* 0x000fea0003800000 */
.L_x_2:
[----:B------:R-:W-:-:S00]  /*69a0*/  BRA `(.L_x_2) ;  /* 0xfffffffc00fc7947 */ /* 0x000fc0000383ffff */
[----:B------:R-:W-:-:S00]  /*69b0*/  NOP ;  /* 0x0000000000007918 */ /* 0x000fc00000000000 */
        /* <DEDUP_REMOVED lines=12> */
.L_x_3:


//--------------------- .nv.shared.matmul_kernel  --------------------------
	.section	.nv.shared.matmul_kernel,"aw",@nobits
	.sectionflags	@""
	.align	16
	.zero		1024


//--------------------- .nv.shared.reserved.0     --------------------------
	.section	.nv.shared.reserved.0,"aw",@nobits
	.weak		__nv_reservedSMEM_offset_0_alias
	.size		__nv_reservedSMEM_offset_0_alias, 0, 0
	.other		__nv_reservedSMEM_offset_0_alias,@"STO_CUDA_RESERVED_SHARED STV_DEFAULT"
__nv_reservedSMEM_offset_0_alias:
	.zero		0


//--------------------- .nv.constant0.matmul_kernel --------------------------
	.section	.nv.constant0.matmul_kernel,"a",@progbits
	.sectionflags	@""
	.align	4
.nv.constant0.matmul_kernel:
	.zero		608


//--------------------- SYMBOLS --------------------------

	.type		.nv.reservedSmem.offset0,@object
	.size		.nv.reservedSmem.offset0,0x4
